	.target	sm_100a

	.elftype	@"ET_EXEC"


//--------------------- .note.nv.tkinfo           --------------------------
	.section	.note.nv.tkinfo,"",@"SHT_NOTE"
	.sectionflags	@"SHF_NOTE_NV_TKINFO"
	.tkinfo
        /*0018*/ 	.word	0x00000081
        /*0030*/ 	.string	""
        /*0030*/ 	.string	"ptxas-blackwell"
        /*0030*/ 	.string	"Cuda compilation tools, release 12.9, V12.9.86"
        /*0030*/ 	.string	"Build cuda_12.9.r12.9/compiler.36037853_0"
        /*0030*/ 	.string	"-v  -suppress-debug-info  -lineinfo  -arch sm_100a "



//--------------------- .note.nv.cuver            --------------------------
	.section	.note.nv.cuver,"",@"SHT_NOTE"
	.sectionflags	@"SHF_NOTE_NV_CUVER"
        /*0018*/ 	.short	0x0001
        /*001a*/ 	.short	0x0064
        /*001c*/ 	.short	0x0001
        /*001e*/ 	.short	0x0000
        /*0020*/ 	.short	0x0001
        /*0022*/ 	.short	0x0000


//--------------------- .nv.info                  --------------------------
	.section	.nv.info,"",@"SHT_CUDA_INFO"
	.align	4


	//----- nvinfo : EIATTR_REGCOUNT
	.align		4
        /*0000*/ 	.byte	0x04, 0x2f
        /*0002*/ 	.short	(.L_4 - .L_3)
	.align		4
.L_3:
        /*0004*/ 	.word	index@(gluon_mma)
        /*0008*/ 	.word	0x0000009e


	//----- nvinfo : EIATTR_FRAME_SIZE
	.align		4
.L_4:
        /*000c*/ 	.byte	0x04, 0x11
        /*000e*/ 	.short	(.L_6 - .L_5)
	.align		4
.L_5:
        /*0010*/ 	.word	index@($__internal_2_$__cuda_sm10x_tcgen05_guardrail_trap_unallocated_columns_being_dealloced)
        /*0014*/ 	.word	0x00000000


	//----- nvinfo : EIATTR_FRAME_SIZE
	.align		4
.L_6:
        /*0018*/ 	.byte	0x04, 0x11
        /*001a*/ 	.short	(.L_8 - .L_7)
	.align		4
.L_7:
        /*001c*/ 	.word	index@($__internal_1_$__cuda_sm10x_tcgen05_guardrail_trap_phase_invalid_during_alloc)
        /*0020*/ 	.word	0x00000000


	//----- nvinfo : EIATTR_FRAME_SIZE
	.align		4
.L_8:
        /*0024*/ 	.byte	0x04, 0x11
        /*0026*/ 	.short	(.L_10 - .L_9)
	.align		4
.L_9:
        /*0028*/ 	.word	index@($__internal_0_$__cuda_sm10x_tcgen05_guardrail_trap_col_being_dealloced_not_returned_by_alloc)
        /*002c*/ 	.word	0x00000000


	//----- nvinfo : EIATTR_FRAME_SIZE
	.align		4
.L_10:
        /*0030*/ 	.byte	0x04, 0x11
        /*0032*/ 	.short	(.L_12 - .L_11)
	.align		4
.L_11:
        /*0034*/ 	.word	index@(gluon_mma)
        /*0038*/ 	.word	0x00000000


	//----- nvinfo : EIATTR_MIN_STACK_SIZE
	.align		4
.L_12:
        /*003c*/ 	.byte	0x04, 0x12
        /*003e*/ 	.short	(.L_14 - .L_13)
	.align		4
.L_13:
        /*0040*/ 	.word	index@(gluon_mma)
        /*0044*/ 	.word	0x00000000
.L_14:


//--------------------- .nv.info.gluon_mma        --------------------------
	.section	.nv.info.gluon_mma,"",@"SHT_CUDA_INFO"
	.sectionflags	@""
	.align	4


	//----- nvinfo : EIATTR_CUDA_API_VERSION
	.align		4
        /*0000*/ 	.byte	0x04, 0x37
        /*0002*/ 	.short	(.L_16 - .L_15)
.L_15:
        /*0004*/ 	.word	0x00000081


	//----- nvinfo : EIATTR_KPARAM_INFO
	.align		4
.L_16:
        /*0008*/ 	.byte	0x04, 0x17
        /*000a*/ 	.short	(.L_18 - .L_17)
.L_17:
        /*000c*/ 	.word	0x00000000
        /*0010*/ 	.short	0x0004
        /*0012*/ 	.short	0x0020
        /*0014*/ 	.byte	0x00, 0xf4, 0x21, 0x00


	//----- nvinfo : EIATTR_KPARAM_INFO
	.align		4
.L_18:
        /*0018*/ 	.byte	0x04, 0x17
        /*001a*/ 	.short	(.L_20 - .L_19)
.L_19:
        /*001c*/ 	.word	0x00000000
        /*0020*/ 	.short	0x0003
        /*0022*/ 	.short	0x0018
        /*0024*/ 	.byte	0x00, 0xf4, 0x21, 0x00


	//----- nvinfo : EIATTR_KPARAM_INFO
	.align		4
.L_20:
        /*0028*/ 	.byte	0x04, 0x17
        /*002a*/ 	.short	(.L_22 - .L_21)
.L_21:
        /*002c*/ 	.word	0x00000000
        /*0030*/ 	.short	0x0002
        /*0032*/ 	.short	0x0010
        /*0034*/ 	.byte	0x00, 0xf4, 0x21, 0x00


	//----- nvinfo : EIATTR_KPARAM_INFO
	.align		4
.L_22:
        /*0038*/ 	.byte	0x04, 0x17
        /*003a*/ 	.short	(.L_24 - .L_23)
.L_23:
        /*003c*/ 	.word	0x00000000
        /*0040*/ 	.short	0x0001
        /*0042*/ 	.short	0x0008
        /*0044*/ 	.byte	0x00, 0xf4, 0x21, 0x00


	//----- nvinfo : EIATTR_KPARAM_INFO
	.align		4
.L_24:
        /*0048*/ 	.byte	0x04, 0x17
        /*004a*/ 	.short	(.L_26 - .L_25)
.L_25:
        /*004c*/ 	.word	0x00000000
        /*0050*/ 	.short	0x0000
        /*0052*/ 	.short	0x0000
        /*0054*/ 	.byte	0x00, 0xf4, 0x21, 0x00


	//----- nvinfo : EIATTR_AT_ENTRY_FRAGMENTS
	.align		4
.L_26:
        /*0058*/ 	.byte	0x04, 0x4f
        /*005a*/ 	.short	(.L_28 - .L_27)


	//   ....[0]....
.L_27:
        /*005c*/ 	.word	0x00000004


	//----- nvinfo : EIATTR_RESERVED_SMEM_USED
	.align		4
.L_28:
        /*0060*/ 	.byte	0x01, 0x41
	.zero		2


	//----- nvinfo : EIATTR_SPARSE_MMA_MASK
	.align		4
        /*0064*/ 	.byte	0x03, 0x50
        /*0066*/ 	.short	0x0000


	//----- nvinfo : EIATTR_TCGEN05_1CTA_USED
	.align		4
        /*0068*/ 	.byte	0x01, 0x51
	.zero		2


	//----- nvinfo : EIATTR_MAXREG_COUNT
	.align		4
        /*006c*/ 	.byte	0x03, 0x1b
        /*006e*/ 	.short	0x00ff


	//----- nvinfo : EIATTR_NUM_BARRIERS
	.align		4
        /*0070*/ 	.byte	0x02, 0x4c
        /*0072*/ 	.byte	0x01
	.zero		1


	//----- nvinfo : EIATTR_INT_WARP_WIDE_INSTR_OFFSETS
	.align		4
        /*0074*/ 	.byte	0x04, 0x31
        /*0076*/ 	.short	(.L_30 - .L_29)


	//   ....[0]....
.L_29:
        /*0078*/ 	.word	0x00000e10


	//   ....[1]....
        /*007c*/ 	.word	0x00000e30


	//   ....[2]....
        /*0080*/ 	.word	0x00001310


	//   ....[3]....
        /*0084*/ 	.word	0x00001320


	//   ....[4]....
        /*0088*/ 	.word	0x000028f0


	//   ....[5]....
        /*008c*/ 	.word	0x00002940


	//----- nvinfo : EIATTR_COOP_GROUP_MASK_REGIDS
	.align		4
.L_30:
        /*0090*/ 	.byte	0x04, 0x29
        /*0092*/ 	.short	(.L_32 - .L_31)


	//   ....[0]....
.L_31:
        /*0094*/ 	.word	0xffffffff


	//   ....[1]....
        /*0098*/ 	.word	0xffffffff


	//   ....[2]....
        /*009c*/ 	.word	0xffffffff


	//   ....[3]....
        /*00a0*/ 	.word	0xffffffff


	//----- nvinfo : EIATTR_COOP_GROUP_INSTR_OFFSETS
	.align		4
.L_32:
        /*00a4*/ 	.byte	0x04, 0x28
        /*00a6*/ 	.short	(.L_34 - .L_33)


	//   ....[0]....
.L_33:
        /*00a8*/ 	.word	0x00000050


	//   ....[1]....
        /*00ac*/ 	.word	0x00000310


	//   ....[2]....
        /*00b0*/ 	.word	0x00002780


	//   ....[3]....
        /*00b4*/ 	.word	0x000029f0


	//----- nvinfo : EIATTR_VRC_CTA_INIT_COUNT
	.align		4
.L_34:
        /*00b8*/ 	.byte	0x02, 0x4a
        /*00ba*/ 	.byte	0x80
	.zero		1


	//----- nvinfo : EIATTR_MBARRIER_INSTR_OFFSETS
	.align		4
        /*00bc*/ 	.byte	0x04, 0x39
        /*00be*/ 	.short	(.L_36 - .L_35)


	//   ....[0]....
.L_35:
        /*00c0*/ 	.word	0x000011a0
        /*00c4*/ 	.word	0x000000ff
        /*00c8*/ 	.word	0x00002800
        /*00cc*/ 	.short	0x0100
        /*00ce*/ 	.byte	0x0a
	.zero		1


	//   ....[1]....
        /*00d0*/ 	.word	0x00001390
        /*00d4*/ 	.word	0x000000ff
        /*00d8*/ 	.word	0x00002800
        /*00dc*/ 	.short	0x010a
        /*00de*/ 	.byte	0x0a
	.zero		1


	//   ....[2]....
        /*00e0*/ 	.word	0x000014e0
        /*00e4*/ 	.word	0x000000ff
        /*00e8*/ 	.word	0x00002800
        /*00ec*/ 	.short	0x0108
        /*00ee*/ 	.byte	0x0a
	.zero		1


	//   ....[3]....
        /*00f0*/ 	.word	0x00002a10
        /*00f4*/ 	.word	0x000000ff
        /*00f8*/ 	.word	0x00002800
        /*00fc*/ 	.short	0x010a
        /*00fe*/ 	.byte	0x0a
	.zero		1


	//----- nvinfo : EIATTR_NUM_MBARRIERS
	.align		4
.L_36:
        /*0100*/ 	.byte	0x03, 0x38
        /*0102*/ 	.short	0x0001


	//----- nvinfo : EIATTR_EXIT_INSTR_OFFSETS
	.align		4
        /*0104*/ 	.byte	0x04, 0x1c
        /*0106*/ 	.short	(.L_38 - .L_37)


	//   ....[0]....
.L_37:
        /*0108*/ 	.word	0x00002a00


	//----- nvinfo : EIATTR_REQNTID
	.align		4
.L_38:
        /*010c*/ 	.byte	0x04, 0x10
        /*010e*/ 	.short	(.L_40 - .L_39)
.L_39:
        /*0110*/ 	.word	0x00000080
        /*0114*/ 	.word	0x00000001
        /*0118*/ 	.word	0x00000001


	//----- nvinfo : EIATTR_CRS_STACK_SIZE
	.align		4
.L_40:
        /*011c*/ 	.byte	0x04, 0x1e
        /*011e*/ 	.short	(.L_42 - .L_41)
.L_41:
        /*0120*/ 	.word	0x00000000


	//----- nvinfo : EIATTR_CBANK_PARAM_SIZE
	.align		4
.L_42:
        /*0124*/ 	.byte	0x03, 0x19
        /*0126*/ 	.short	0x0028


	//----- nvinfo : EIATTR_PARAM_CBANK
	.align		4
        /*0128*/ 	.byte	0x04, 0x0a
        /*012a*/ 	.short	(.L_44 - .L_43)
	.align		4
.L_43:
        /*012c*/ 	.word	index@(.nv.constant0.gluon_mma)
        /*0130*/ 	.short	0x0380
        /*0132*/ 	.short	0x0028


	//----- nvinfo : EIATTR_SW_WAR
	.align		4
.L_44:
        /*0134*/ 	.byte	0x04, 0x36
        /*0136*/ 	.short	(.L_46 - .L_45)
.L_45:
        /*0138*/ 	.word	0x00000008
.L_46:


//--------------------- .nv.compat                --------------------------
	.section	.nv.compat,"",@"SHT_CUDA_COMPAT_INFO"
	.align	4
        /*0000*/ 	.byte	0x02, 0x02, 0x02, 0x00, 0x02, 0x05, 0x05, 0x00, 0x02, 0x03, 0x00, 0x00, 0x02, 0x06, 0x01, 0x00


//--------------------- .nv.callgraph             --------------------------
	.section	.nv.callgraph,"",@"SHT_CUDA_CALLGRAPH"
	.align	4
	.sectionentsize	8
	.align		4
        /*0000*/ 	.word	0x00000000
	.align		4
        /*0004*/ 	.word	0xffffffff
	.align		4
        /*0008*/ 	.word	0x00000000
	.align		4
        /*000c*/ 	.word	0xfffffffe
	.align		4
        /*0010*/ 	.word	0x00000000
	.align		4
        /*0014*/ 	.word	0xfffffffd
	.align		4
        /*0018*/ 	.word	0x00000000
	.align		4
        /*001c*/ 	.word	0xfffffffc


//--------------------- .text.gluon_mma           --------------------------
	.section	.text.gluon_mma,"ax",@progbits
	.align	128
        .global         gluon_mma
        .type           gluon_mma,@function
        .size           gluon_mma,(.L_x_15 - gluon_mma)
        .other          gluon_mma,@"STO_CUDA_ENTRY STV_DEFAULT"
gluon_mma:
.text.gluon_mma:
[----:B------:R-:W0:Y:S01]  /*0000*/  LDC R1, c[0x0][0x37c] ;  /* 0x0000df00ff017b82 */ /* 0x000e220000000800 */
[----:B------:R-:W1:Y:S02]  /*0010*/  S2R R0, SR_TID.X ;  /* 0x0000000000007919 */ /* 0x000e640000002100 */
[----:B-1----:R-:W-:-:S13]  /*0020*/  ISETP.GE.U32.AND P1, PT, R0, 0x20, PT ;  /* 0x000000200000780c */ /* 0x002fda0003f26070 */
[----:B------:R-:W-:Y:S05]  /*0030*/  @P1 BRA `(.L_x_0) ;  /* 0x0000000000b81947 */ /* 0x000fea0003800000 */
[----:B------:R-:W1:Y:S01]  /*0040*/  S2UR UR6, SR_CgaCtaId ;  /* 0x00000000000679c3 */ /* 0x000e620000008800 */
[----:B------:R-:W-:Y:S01]  /*0050*/  NOP ;  /* 0x0000000000007918 */ /* 0x000fe20000000000 */
[----:B------:R-:W-:Y:S02]  /*0060*/  UMOV UR4, 0x40 ;  /* 0x0000004000047882 */ /* 0x000fe40000000000 */
[----:B-1----:R-:W-:-:S09]  /*0070*/  ULEA UR4, UR6, UR4, 0x18 ;  /* 0x0000000406047291 */ /* 0x002fd2000f8ec0ff */
[----:B------:R-:W1:Y:S01]  /*0080*/  LDS.U8 R2, [UR4] ;  /* 0x00000004ff027984 */ /* 0x000e620008000000 */
[----:B------:R-:W-:Y:S02]  /*0090*/  UMOV UR4, 0x400 ;  /* 0x0000040000047882 */ /* 0x000fe40000000000 */
[----:B------:R-:W-:Y:S01]  /*00a0*/  ULEA UR4, UR6, UR4, 0x18 ;  /* 0x0000000406047291 */ /* 0x000fe2000f8ec0ff */
[----:B-1----:R-:W-:-:S13]  /*00b0*/  ISETP.NE.AND P0, PT, R2, RZ, PT ;  /* 0x000000ff0200720c */ /* 0x002fda0003f05270 */
[----:B------:R-:W-:Y:S05]  /*00c0*/  @P0 BRA `(.L_x_1) ;  /* 0x00000000007c0947 */ /* 0x000fea0003800000 */
[----:B------:R-:W-:-:S13]  /*00d0*/  ELECT P0, URZ, PT ;  /* 0x0000000000ff782f */ /* 0x000fda0003800000 */
[----:B------:R-:W-:Y:S05]  /*00e0*/  @!P0 BRA `(.L_x_2) ;  /* 0x0000000000848947 */ /* 0x000fea0003800000 */
[----:B------:R-:W-:Y:S01]  /*00f0*/  UMOV UR5, 0x8 ;  /* 0x0000000800057882 */ /* 0x000fe20000000000 */
[----:B------:R-:W-:Y:S02]  /*0100*/  IMAD.MOV.U32 R5, RZ, RZ, 0x1 ;  /* 0x00000001ff057424 */ /* 0x000fe400078e00ff */
[----:B------:R-:W-:Y:S02]  /*0110*/  IMAD.MOV.U32 R3, RZ, RZ, 0xff ;  /* 0x000000ffff037424 */ /* 0x000fe400078e00ff */
[----:B------:R-:W-:Y:S04]  /*0120*/  DEPBAR.LE SB1, 0x36 ;  /* 0x00009d800000791a */ /* 0x000fe80000000000 */
[----:B------:R-:W1:Y:S02]  /*0130*/  UTCATOMSWS.FIND_AND_SET.ALIGN UP0, UR5, UR5 ;  /* 0x00000005000575e3 */ /* 0x000e640008000800 */
[----:B-1----:R-:W-:-:S04]  /*0140*/  PLOP3.LUT P0, PT, PT, PT, UP0, 0x80, 0x8 ;  /* 0x000000000008781c */ /* 0x002fc80003f0f008 */
[----:B------:R-:W-:-:S04]  /*0150*/  SEL R2, RZ, 0xffffffff, !P0 ;  /* 0xffffffffff027807 */ /* 0x000fc80004000000 */
[----:B------:R-:W-:Y:S01]  /*0160*/  ISETP.NE.AND P0, PT, R2, RZ, PT ;  /* 0x000000ff0200720c */ /* 0x000fe20003f05270 */
[----:B------:R-:W-:-:S12]  /*0170*/  IMAD.U32 R2, RZ, RZ, UR5 ;  /* 0x00000005ff027e24 */ /* 0x000fd8000f8e00ff */
[----:B------:R-:W-:Y:S05]  /*0180*/  @P0 BRA `(.L_x_3) ;  /* 0x0000000000240947 */ /* 0x000fea0003800000 */
.L_x_4:
[----:B------:R-:W-:Y:S05]  /*0190*/  NANOSLEEP 0x64 ;  /* 0x000000640000795d */ /* 0x000fea0003800000 */
[----:B------:R-:W-:-:S05]  /*01a0*/  UMOV UR5, 0x8 ;  /* 0x0000000800057882 */ /* 0x000fca0000000000 */
[----:B------:R-:W-:Y:S04]  /*01b0*/  DEPBAR.LE SB1, 0x36 ;  /* 0x00009d800000791a */ /* 0x000fe80000000000 */
[----:B------:R-:W1:Y:S02]  /*01c0*/  UTCATOMSWS.FIND_AND_SET.ALIGN UP0, UR5, UR5 ;  /* 0x00000005000575e3 */ /* 0x000e640008000800 */
[----:B-1----:R-:W-:-:S04]  /*01d0*/  PLOP3.LUT P0, PT, PT, PT, UP0, 0x80, 0x8 ;  /* 0x000000000008781c */ /* 0x002fc80003f0f008 */
[----:B------:R-:W-:-:S04]  /*01e0*/  SEL R2, RZ, 0xffffffff, !P0 ;  /* 0xffffffffff027807 */ /* 0x000fc80004000000 */
[----:B------:R-:W-:Y:S01]  /*01f0*/  ISETP.NE.AND P0, PT, R2, RZ, PT ;  /* 0x000000ff0200720c */ /* 0x000fe20003f05270 */
[----:B------:R-:W-:-:S12]  /*0200*/  IMAD.U32 R2, RZ, RZ, UR5 ;  /* 0x00000005ff027e24 */ /* 0x000fd8000f8e00ff */
[----:B------:R-:W-:Y:S05]  /*0210*/  @!P0 BRA `(.L_x_4) ;  /* 0xfffffffc00dc8947 */ /* 0x000fea000383ffff */
.L_x_3:
[C---:B------:R-:W-:Y:S01]  /*0220*/  VIADD R4, R2.reuse, 0x10 ;  /* 0x0000001002047836 */ /* 0x040fe20000000000 */
[----:B------:R-:W-:Y:S01]  /*0230*/  UMOV UR5, 0x50 ;  /* 0x0000005000057882 */ /* 0x000fe20000000000 */
[----:B------:R-:W-:Y:S01]  /*0240*/  SHF.L.U32 R3, R3, R2, RZ ;  /* 0x0000000203037219 */ /* 0x000fe200000006ff */
[----:B------:R-:W-:Y:S01]  /*0250*/  ULEA UR5, UR6, UR5, 0x18 ;  /* 0x0000000506057291 */ /* 0x000fe2000f8ec0ff */
[----:B------:R-:W-:Y:S01]  /*0260*/  IMAD.SHL.U32 R2, R2, 0x20, RZ ;  /* 0x0000002002027824 */ /* 0x000fe200078e00ff */
[----:B------:R-:W-:-:S04]  /*0270*/  SHF.L.U32 R4, R5, R4, RZ ;  /* 0x0000000405047219 */ /* 0x000fc800000006ff */
[----:B------:R-:W-:-:S05]  /*0280*/  LOP3.LUT R3, R4, R3, RZ, 0xfc, !PT ;  /* 0x0000000304037212 */ /* 0x000fca00078efcff */
[----:B------:R1:W-:Y:S04]  /*0290*/  ATOMS.OR RZ, [UR5], R3 ;  /* 0x00000003ffff798c */ /* 0x0003e8000b000005 */
[----:B------:R1:W-:Y:S01]  /*02a0*/  STS [UR4], R2 ;  /* 0x00000002ff007988 */ /* 0x0003e20008000804 */
[----:B------:R-:W-:Y:S05]  /*02b0*/  BRA `(.L_x_2) ;  /* 0x0000000000107947 */ /* 0x000fea0003800000 */
.L_x_1:
[----:B------:R-:W-:-:S05]  /*02c0*/  IMAD.MOV.U32 R2, RZ, RZ, -0x1 ;  /* 0xffffffffff027424 */ /* 0x000fca00078e00ff */
[----:B------:R1:W-:Y:S02]  /*02d0*/  STS [UR4], R2 ;  /* 0x00000002ff007988 */ /* 0x0003e40008000804 */
[----:B-1----:R-:W-:-:S07]  /*02e0*/  MOV R2, 0x300 ;  /* 0x0000030000027802 */ /* 0x002fce0000000f00 */
[----:B0-----:R-:W-:Y:S05]  /*02f0*/  CALL.REL.NOINC `($__internal_1_$__cuda_sm10x_tcgen05_guardrail_trap_phase_invalid_during_alloc) ;  /* 0x0000002400dc7944 */ /* 0x001fea0003c00000 */
.L_x_2:
[----:B------:R-:W-:Y:S05]  /*0300*/  WARPSYNC.ALL ;  /* 0x0000000000007948 */ /* 0x000fea0003800000 */
[----:B------:R-:W-:Y:S01]  /*0310*/  NOP ;  /* 0x0000000000007918 */ /* 0x000fe20000000000 */
.L_x_0:
[----:B------:R-:W2:Y:S01]  /*0320*/  LDC.64 R50, c[0x0][0x380] ;  /* 0x0000e000ff327b82 */ /* 0x000ea20000000a00 */
[----:B------:R-:W-:Y:S01]  /*0330*/  SHF.R.U32.HI R138, RZ, 0x5, R0 ;  /* 0x00000005ff8a7819 */ /* 0x000fe20000011600 */
[----:B------:R-:W-:Y:S01]  /*0340*/  UMOV UR4, 0x400 ;  /* 0x0000040000047882 */ /* 0x000fe20000000000 */
[----:B------:R-:W-:Y:S01]  /*0350*/  LOP3.LUT R4, R0, 0x60, RZ, 0xc0, !PT ;  /* 0x0000006000047812 */ /* 0x000fe200078ec0ff */
[----:B------:R-:W3:Y:S01]  /*0360*/  LDCU.64 UR12, c[0x0][0x358] ;  /* 0x00006b00ff0c77ac */ /* 0x000ee20008000a00 */
[----:B------:R-:W-:Y:S02]  /*0370*/  SGXT.U32 R138, R138, 0x2 ;  /* 0x000000028a8a781a */ /* 0x000fe40000000000 */
[----:B-1----:R-:W-:Y:S01]  /*0380*/  LOP3.LUT R3, R0, 0xf, RZ, 0xc0, !PT ;  /* 0x0000000f00037812 */ /* 0x002fe200078ec0ff */
[----:B------:R-:W1:Y:S01]  /*0390*/  S2UR UR9, SR_CgaCtaId ;  /* 0x00000000000979c3 */ /* 0x000e620000008800 */
[C---:B------:R-:W-:Y:S02]  /*03a0*/  LOP3.LUT R39, R138.reuse, 0x8, RZ, 0xfc, !PT ;  /* 0x000000088a277812 */ /* 0x040fe400078efcff */
[----:B------:R-:W-:-:S02]  /*03b0*/  LOP3.LUT R147, R138, 0x18, RZ, 0xfc, !PT ;  /* 0x000000188a937812 */ /* 0x000fc400078efcff */
[C---:B------:R-:W-:Y:S01]  /*03c0*/  LOP3.LUT R139, R138.reuse, 0x38, RZ, 0xfc, !PT ;  /* 0x000000388a8b7812 */ /* 0x040fe200078efcff */
[----:B------:R-:W-:Y:S01]  /*03d0*/  IMAD.SHL.U32 R14, R39, 0x10, RZ ;  /* 0x00000010270e7824 */ /* 0x000fe200078e00ff */
[C---:B------:R-:W-:Y:S01]  /*03e0*/  LOP3.LUT R5, R138.reuse, 0x4, RZ, 0xfc, !PT ;  /* 0x000000048a057812 */ /* 0x040fe200078efcff */
[----:B------:R-:W-:Y:S01]  /*03f0*/  IMAD.SHL.U32 R26, R147, 0x10, RZ ;  /* 0x00000010931a7824 */ /* 0x000fe200078e00ff */
[C---:B------:R-:W-:Y:S01]  /*0400*/  LOP3.LUT R140, R138.reuse, 0x34, RZ, 0xfc, !PT ;  /* 0x000000348a8c7812 */ /* 0x040fe200078efcff */
[----:B------:R-:W-:Y:S01]  /*0410*/  IMAD.SHL.U32 R34, R139, 0x10, RZ ;  /* 0x000000108b227824 */ /* 0x000fe200078e00ff */
[C---:B------:R-:W-:Y:S01]  /*0420*/  LOP3.LUT R149, R138.reuse, 0x10, RZ, 0xfc, !PT ;  /* 0x000000108a957812 */ /* 0x040fe200078efcff */
[----:B------:R-:W-:Y:S01]  /*0430*/  IMAD.SHL.U32 R2, R5, 0x10, RZ ;  /* 0x0000001005027824 */ /* 0x000fe200078e00ff */
[----:B------:R-:W-:Y:S01]  /*0440*/  LOP3.LUT R145, R138, 0x20, RZ, 0xfc, !PT ;  /* 0x000000208a917812 */ /* 0x000fe200078efcff */
[----:B------:R-:W-:Y:S01]  /*0450*/  IMAD.SHL.U32 R46, R140, 0x10, RZ ;  /* 0x000000108c2e7824 */ /* 0x000fe200078e00ff */
[----:B------:R-:W-:Y:S01]  /*0460*/  LOP3.LUT R141, R138, 0x30, RZ, 0xfc, !PT ;  /* 0x000000308a8d7812 */ /* 0x000fe200078efcff */
[----:B------:R-:W-:Y:S01]  /*0470*/  IMAD.SHL.U32 R18, R149, 0x10, RZ ;  /* 0x0000001095127824 */ /* 0x000fe200078e00ff */
[-C--:B--2---:R-:W-:Y:S01]  /*0480*/  IADD3 R6, P0, PT, R4, R50.reuse, RZ ;  /* 0x0000003204067210 */ /* 0x084fe20007f1e0ff */
[----:B------:R-:W-:Y:S01]  /*0490*/  IMAD.SHL.U32 R28, R145, 0x10, RZ ;  /* 0x00000010911c7824 */ /* 0x000fe200078e00ff */
[-C--:B------:R-:W-:Y:S01]  /*04a0*/  LEA R12, P2, R147, R50.reuse, 0x5 ;  /* 0x00000032930c7211 */ /* 0x080fe200078428ff */
[----:B------:R-:W-:Y:S01]  /*04b0*/  IMAD.SHL.U32 R32, R141, 0x10, RZ ;  /* 0x000000108d207824 */ /* 0x000fe200078e00ff */
[----:B------:R-:W-:Y:S01]  /*04c0*/  LOP3.LUT R143, R138, 0x28, RZ, 0xfc, !PT ;  /* 0x000000288a8f7812 */ /* 0x000fe200078efcff */
[----:B------:R-:W-:Y:S01]  /*04d0*/  IMAD.X R7, RZ, RZ, R51, P0 ;  /* 0x000000ffff077224 */ /* 0x000fe200000e0633 */
[-C--:B------:R-:W-:Y:S01]  /*04e0*/  LEA R8, P0, R39, R50.reuse, 0x5 ;  /* 0x0000003227087211 */ /* 0x080fe200078028ff */
[----:B-1----:R-:W-:Y:S01]  /*04f0*/  ULEA UR10, UR9, UR4, 0x18 ;  /* 0x00000004090a7291 */ /* 0x002fe2000f8ec0ff */
[----:B------:R-:W-:Y:S01]  /*0500*/  BAR.SYNC.DEFER_BLOCKING 0x0 ;  /* 0x0000000000007b1d */ /* 0x000fe20000010000 */
[-C--:B------:R-:W-:Y:S01]  /*0510*/  LEA.HI.X R13, R26, R51.reuse, RZ, 0x1, P2 ;  /* 0x000000331a0d7211 */ /* 0x080fe200010f0cff */
[----:B------:R-:W-:Y:S01]  /*0520*/  IMAD.SHL.U32 R30, R143, 0x10, RZ ;  /* 0x000000108f1e7824 */ /* 0x000fe200078e00ff */
[----:B------:R-:W-:Y:S01]  /*0530*/  LEA.HI.X R9, R14, R51, RZ, 0x1, P0 ;  /* 0x000000330e097211 */ /* 0x000fe200000f0cff */
[----:B------:R-:W-:Y:S01]  /*0540*/  IMAD.SHL.U32 R136, R4, 0x8, RZ ;  /* 0x0000000804887824 */ /* 0x000fe200078e00ff */
[-C--:B------:R-:W-:Y:S01]  /*0550*/  LEA R24, P0, R139, R50.reuse, 0x5 ;  /* 0x000000328b187211 */ /* 0x080fe200078028ff */
[----:B------:R-:W-:Y:S01]  /*0560*/  IMAD.WIDE.U32 R6, R3, 0x2, R6 ;  /* 0x0000000203067825 */ /* 0x000fe200078e0006 */
[----:B------:R-:W-:-:S02]  /*0570*/  LEA R14, P2, R5, R50, 0x5 ;  /* 0x00000032050e7211 */ /* 0x000fc400078428ff */
[-C--:B------:R-:W-:Y:S01]  /*0580*/  LEA.HI.X R25, R34, R51.reuse, RZ, 0x1, P0 ;  /* 0x0000003322197211 */ /* 0x080fe200000f0cff */
[----:B------:R-:W-:Y:S01]  /*0590*/  IMAD.WIDE.U32 R8, R3, 0x2, R8 ;  /* 0x0000000203087825 */ /* 0x000fe200078e0008 */
[-C--:B------:R-:W-:Y:S02]  /*05a0*/  LEA.HI.X R15, R2, R51.reuse, RZ, 0x1, P2 ;  /* 0x00000033020f7211 */ /* 0x080fe400010f0cff */
[-C--:B------:R-:W-:Y:S02]  /*05b0*/  LEA R34, P2, R140, R50.reuse, 0x5 ;  /* 0x000000328c227211 */ /* 0x080fe400078428ff */
[----:B------:R-:W-:Y:S02]  /*05c0*/  LOP3.LUT R41, R138, 0xc, RZ, 0xfc, !PT ;  /* 0x0000000c8a297812 */ /* 0x000fe400078efcff */
[----:B------:R-:W-:Y:S02]  /*05d0*/  LEA.HI.X R35, R46, R51, RZ, 0x1, P2 ;  /* 0x000000332e237211 */ /* 0x000fe400010f0cff */
[----:B------:R-:W1:Y:S01]  /*05e0*/  LDC.64 R46, c[0x0][0x388] ;  /* 0x0000e200ff2e7b82 */ /* 0x000e620000000a00 */
[-C--:B------:R-:W-:Y:S01]  /*05f0*/  LEA R10, P6, R149, R50.reuse, 0x5 ;  /* 0x00000032950a7211 */ /* 0x080fe200078c28ff */
[----:B------:R-:W-:Y:S01]  /*0600*/  IMAD.SHL.U32 R36, R41, 0x10, RZ ;  /* 0x0000001029247824 */ /* 0x000fe200078e00ff */
[-C--:B------:R-:W-:Y:S01]  /*0610*/  LEA R16, P3, R145, R50.reuse, 0x5 ;  /* 0x0000003291107211 */ /* 0x080fe200078628ff */
[----:B------:R-:W2:Y:S01]  /*0620*/  LDS R57, [UR10] ;  /* 0x0000000aff397984 */ /* 0x000ea20008000800 */
[----:B------:R-:W-:-:S02]  /*0630*/  LEA R22, P5, R141, R50, 0x5 ;  /* 0x000000328d167211 */ /* 0x000fc400078a28ff */
[C---:B------:R-:W-:Y:S01]  /*0640*/  LOP3.LUT R148, R138.reuse, 0x14, RZ, 0xfc, !PT ;  /* 0x000000148a947812 */ /* 0x040fe200078efcff */
[----:B------:R-:W-:Y:S01]  /*0650*/  BAR.SYNC.DEFER_BLOCKING 0x0 ;  /* 0x0000000000007b1d */ /* 0x000fe20000010000 */
[----:B------:R-:W-:Y:S02]  /*0660*/  LOP3.LUT R142, R138, 0x2c, RZ, 0xfc, !PT ;  /* 0x0000002c8a8e7812 */ /* 0x000fe400078efcff */
[-C--:B------:R-:W-:Y:S01]  /*0670*/  LEA R20, P4, R143, R50.reuse, 0x5 ;  /* 0x000000328f147211 */ /* 0x080fe200078828ff */
[----:B------:R-:W-:Y:S01]  /*0680*/  IMAD.SHL.U32 R38, R148, 0x10, RZ ;  /* 0x0000001094267824 */ /* 0x000fe200078e00ff */
[-C--:B------:R-:W-:Y:S01]  /*0690*/  LEA.HI.X R11, R18, R51.reuse, RZ, 0x1, P6 ;  /* 0x00000033120b7211 */ /* 0x080fe200030f0cff */
[----:B------:R-:W-:Y:S01]  /*06a0*/  IMAD.SHL.U32 R44, R142, 0x10, RZ ;  /* 0x000000108e2c7824 */ /* 0x000fe200078e00ff */
[-C--:B------:R-:W-:Y:S02]  /*06b0*/  LEA.HI.X R17, R28, R51.reuse, RZ, 0x1, P3 ;  /* 0x000000331c117211 */ /* 0x080fe400018f0cff */
[----:B------:R-:W-:Y:S01]  /*06c0*/  LEA.HI.X R23, R32, R51, RZ, 0x1, P5 ;  /* 0x0000003320177211 */ /* 0x000fe200028f0cff */
[----:B------:R-:W-:Y:S01]  /*06d0*/  IMAD.WIDE.U32 R10, R3, 0x2, R10 ;  /* 0x00000002030a7825 */ /* 0x000fe200078e000a */
[----:B------:R-:W-:-:S02]  /*06e0*/  LEA R18, P3, R41, R50, 0x5 ;  /* 0x0000003229127211 */ /* 0x000fc400078628ff */
[C---:B------:R-:W-:Y:S02]  /*06f0*/  LOP3.LUT R146, R138.reuse, 0x1c, RZ, 0xfc, !PT ;  /* 0x0000001c8a927812 */ /* 0x040fe400078efcff */
[----:B------:R-:W-:Y:S01]  /*0700*/  LOP3.LUT R144, R138, 0x24, RZ, 0xfc, !PT ;  /* 0x000000248a907812 */ /* 0x000fe200078efcff */
[C---:B------:R-:W-:Y:S01]  /*0710*/  IMAD.WIDE.U32 R22, R3.reuse, 0x2, R22 ;  /* 0x0000000203167825 */ /* 0x040fe200078e0016 */
[-C--:B------:R-:W-:Y:S02]  /*0720*/  LEA.HI.X R21, R30, R51.reuse, RZ, 0x1, P4 ;  /* 0x000000331e157211 */ /* 0x080fe400020f0cff */
[-C--:B------:R-:W-:Y:S01]  /*0730*/  LEA R26, P4, R148, R50.reuse, 0x5 ;  /* 0x00000032941a7211 */ /* 0x080fe200078828ff */
[----:B------:R-:W-:Y:S01]  /*0740*/  IMAD.SHL.U32 R40, R146, 0x10, RZ ;  /* 0x0000001092287824 */ /* 0x000fe200078e00ff */
[-C--:B------:R-:W-:Y:S01]  /*0750*/  LEA.HI.X R19, R36, R51.reuse, RZ, 0x1, P3 ;  /* 0x0000003324137211 */ /* 0x080fe200018f0cff */
[----:B------:R-:W-:Y:S01]  /*0760*/  IMAD.SHL.U32 R42, R144, 0x10, RZ ;  /* 0x00000010902a7824 */ /* 0x000fe200078e00ff */
[-C--:B------:R-:W-:Y:S01]  /*0770*/  LEA R32, P0, R142, R50.reuse, 0x5 ;  /* 0x000000328e207211 */ /* 0x080fe200078028ff */
[----:B---3--:R3:W5:Y:S01]  /*0780*/  LDG.E.U16 R2, desc[UR12][R8.64] ;  /* 0x0000000c08027981 */ /* 0x008762000c1e1500 */
[----:B------:R-:W-:Y:S01]  /*0790*/  LOP3.LUT R138, R138, 0x3c, RZ, 0xfc, !PT ;  /* 0x0000003c8a8a7812 */ /* 0x000fe200078efcff */
[----:B------:R-:W-:Y:S01]  /*07a0*/  IMAD.WIDE.U32 R12, R3, 0x2, R12 ;  /* 0x00000002030c7825 */ /* 0x000fe200078e000c */
[-C--:B------:R-:W-:Y:S01]  /*07b0*/  LEA R28, P5, R146, R50.reuse, 0x5 ;  /* 0x00000032921c7211 */ /* 0x080fe200078a28ff */
[----:B------:R1:W5:Y:S01]  /*07c0*/  LDG.E.U16 R45, desc[UR12][R22.64] ;  /* 0x0000000c162d7981 */ /* 0x000362000c1e1500 */
[----:B------:R-:W-:Y:S01]  /*07d0*/  LEA R30, P6, R144, R50, 0x5 ;  /* 0x00000032901e7211 */ /* 0x000fe200078c28ff */
[----:B------:R-:W-:Y:S01]  /*07e0*/  IMAD.SHL.U32 R48, R138, 0x10, RZ ;  /* 0x000000108a307824 */ /* 0x000fe200078e00ff */
[----:B------:R-:W-:-:S02]  /*07f0*/  LEA.HI.X R27, R38, R51, RZ, 0x1, P4 ;  /* 0x00000033261b7211 */ /* 0x000fc400020f0cff */
[-C--:B------:R-:W-:Y:S01]  /*0800*/  LEA.HI.X R33, R44, R51.reuse, RZ, 0x1, P0 ;  /* 0x000000332c217211 */ /* 0x080fe200000f0cff */
[C---:B---3--:R-:W-:Y:S01]  /*0810*/  IMAD.WIDE.U32 R8, R3.reuse, 0x2, R18 ;  /* 0x0000000203087825 */ /* 0x048fe200078e0012 */
[-C--:B------:R-:W-:Y:S01]  /*0820*/  LEA.HI.X R29, R40, R51.reuse, RZ, 0x1, P5 ;  /* 0x00000033281d7211 */ /* 0x080fe200028f0cff */
[----:B------:R-:W5:Y:S01]  /*0830*/  LDG.E.U16 R38, desc[UR12][R6.64] ;  /* 0x0000000c06267981 */ /* 0x000f62000c1e1500 */
[----:B------:R-:W-:Y:S02]  /*0840*/  LEA R36, P3, R138, R50, 0x5 ;  /* 0x000000328a247211 */ /* 0x000fe400078628ff */
[----:B-1----:R-:W-:Y:S01]  /*0850*/  LEA R22, P0, R4, R46, 0x4 ;  /* 0x0000002e04167211 */ /* 0x002fe200078020ff */
[----:B------:R1:W5:Y:S01]  /*0860*/  LDG.E.U16 R40, desc[UR12][R10.64] ;  /* 0x0000000c0a287981 */ /* 0x000362000c1e1500 */
[----:B------:R-:W-:Y:S01]  /*0870*/  LEA.HI.X R31, R42, R51, RZ, 0x1, P6 ;  /* 0x000000332a1f7211 */ /* 0x000fe200030f0cff */
[----:B------:R-:W-:Y:S01]  /*0880*/  IMAD.WIDE.U32 R24, R3, 0x2, R24 ;  /* 0x0000000203187825 */ /* 0x000fe200078e0018 */
[----:B------:R-:W-:Y:S01]  /*0890*/  LEA.HI.X R23, R136, R47, RZ, 0x1, P0 ;  /* 0x0000002f88177211 */ /* 0x000fe200000f0cff */
[----:B------:R3:W5:Y:S01]  /*08a0*/  LDG.E.U16 R42, desc[UR12][R12.64] ;  /* 0x0000000c0c2a7981 */ /* 0x000762000c1e1500 */
[----:B------:R-:W-:Y:S01]  /*08b0*/  LEA.HI.X R37, R48, R51, RZ, 0x1, P3 ;  /* 0x0000003330257211 */ /* 0x000fe200018f0cff */
[----:B------:R-:W-:-:S02]  /*08c0*/  IMAD.SHL.U32 R133, R5, 0x100, RZ ;  /* 0x0000010005857824 */ /* 0x000fc400078e00ff */
[C---:B------:R-:W-:Y:S01]  /*08d0*/  IMAD.WIDE.U32 R16, R3.reuse, 0x2, R16 ;  /* 0x0000000203107825 */ /* 0x040fe200078e0010 */
[----:B------:R-:W5:Y:S03]  /*08e0*/  LDG.E.U16 R25, desc[UR12][R24.64] ;  /* 0x0000000c18197981 */ /* 0x000f66000c1e1500 */
[C---:B-1----:R-:W-:Y:S01]  /*08f0*/  IMAD.WIDE.U32 R10, R3.reuse, 0x2, R26 ;  /* 0x00000002030a7825 */ /* 0x042fe200078e001a */
[----:B------:R-:W-:Y:S01]  /*0900*/  LOP3.LUT R137, R0, 0x1f, RZ, 0xc0, !PT ;  /* 0x0000001f00897812 */ /* 0x000fe200078ec0ff */
[----:B------:R1:W5:Y:S02]  /*0910*/  LDG.E.U16 R27, desc[UR12][R8.64] ;  /* 0x0000000c081b7981 */ /* 0x000364000c1e1500 */
[C---:B---3--:R-:W-:Y:S02]  /*0920*/  IMAD.WIDE.U32 R12, R3.reuse, 0x2, R32 ;  /* 0x00000002030c7825 */ /* 0x048fe400078e0020 */
[----:B------:R-:W5:Y:S02]  /*0930*/  LDG.E.U16 R43, desc[UR12][R16.64] ;  /* 0x0000000c102b7981 */ /* 0x000f64000c1e1500 */
[----:B------:R-:W-:-:S02]  /*0940*/  IMAD.WIDE.U32 R20, R3, 0x2, R20 ;  /* 0x0000000203147825 */ /* 0x000fc400078e0014 */
[----:B------:R3:W5:Y:S01]  /*0950*/  LDG.E.U16 R24, desc[UR12][R12.64] ;  /* 0x0000000c0c187981 */ /* 0x000762000c1e1500 */
[-C--:B-1----:R-:W-:Y:S01]  /*0960*/  LEA R8, P0, R5, R46.reuse, 0x9 ;  /* 0x0000002e05087211 */ /* 0x082fe200078048ff */
[----:B------:R-:W-:Y:S02]  /*0970*/  IMAD.WIDE.U32 R6, R3, 0x2, R14 ;  /* 0x0000000203067825 */ /* 0x000fe400078e000e */
[----:B------:R-:W5:Y:S01]  /*0980*/  LDG.E.U16 R44, desc[UR12][R20.64] ;  /* 0x0000000c142c7981 */ /* 0x000f62000c1e1500 */
[----:B------:R-:W-:Y:S01]  /*0990*/  LEA.HI.X R9, R133, R47, RZ, 0x1, P0 ;  /* 0x0000002f85097211 */ /* 0x000fe200000f0cff */
[----:B------:R-:W-:Y:S02]  /*09a0*/  IMAD.WIDE.U32 R14, R3, 0x2, R28 ;  /* 0x00000002030e7825 */ /* 0x000fe400078e001c */
[----:B------:R-:W5:Y:S01]  /*09b0*/  LDG.E.U16 R26, desc[UR12][R6.64] ;  /* 0x0000000c061a7981 */ /* 0x000f62000c1e1500 */
[----:B---3--:R-:W-:Y:S01]  /*09c0*/  LEA R12, P0, R41, R46, 0x9 ;  /* 0x0000002e290c7211 */ /* 0x008fe200078048ff */
[----:B------:R-:W-:-:S02]  /*09d0*/  IMAD.SHL.U32 R135, R39, 0x100, RZ ;  /* 0x0000010027877824 */ /* 0x000fc400078e00ff */
[----:B------:R1:W5:Y:S01]  /*09e0*/  LDG.E.U16 R28, desc[UR12][R10.64] ;  /* 0x0000000c0a1c7981 */ /* 0x000362000c1e1500 */
[----:B------:R-:W-:Y:S02]  /*09f0*/  IMAD.SHL.U32 R134, R41, 0x100, RZ ;  /* 0x0000010029867824 */ /* 0x000fe400078e00ff */
[C---:B------:R-:W-:Y:S01]  /*0a00*/  IMAD.WIDE.U32 R18, R3.reuse, 0x2, R30 ;  /* 0x0000000203127825 */ /* 0x040fe200078e001e */
[----:B------:R-:W5:Y:S03]  /*0a10*/  LDG.E.U16 R14, desc[UR12][R14.64] ;  /* 0x0000000c0e0e7981 */ /* 0x000f66000c1e1500 */
[----:B------:R-:W-:Y:S01]  /*0a20*/  IMAD.WIDE.U32 R16, R3, 0x2, R34 ;  /* 0x0000000203107825 */ /* 0x000fe200078e0022 */
[----:B-1----:R-:W-:-:S03]  /*0a30*/  LEA R10, P2, R39, R46, 0x9 ;  /* 0x0000002e270a7211 */ /* 0x002fc600078448ff */
[----:B------:R-:W-:Y:S01]  /*0a40*/  IMAD.WIDE.U32 R20, R3, 0x2, R36 ;  /* 0x0000000203147825 */ /* 0x000fe200078e0024 */
[-C--:B------:R-:W-:Y:S01]  /*0a50*/  LEA.HI.X R13, R134, R47.reuse, RZ, 0x1, P0 ;  /* 0x0000002f860d7211 */ /* 0x080fe200000f0cff */
[----:B------:R-:W5:Y:S01]  /*0a60*/  LDG.E.U16 R18, desc[UR12][R18.64] ;  /* 0x0000000c12127981 */ /* 0x000f62000c1e1500 */
[----:B------:R-:W-:Y:S01]  /*0a70*/  LEA.HI.X R11, R135, R47, RZ, 0x1, P2 ;  /* 0x0000002f870b7211 */ /* 0x000fe200010f0cff */
[C---:B------:R-:W-:Y:S02]  /*0a80*/  IMAD.WIDE.U32 R6, R137.reuse, 0x2, R22 ;  /* 0x0000000289067825 */ /* 0x040fe400078e0016 */
[----:B------:R-:W5:Y:S02]  /*0a90*/  LDG.E.U16 R16, desc[UR12][R16.64] ;  /* 0x0000000c10107981 */ /* 0x000f64000c1e1500 */
[C---:B------:R-:W-:Y:S02]  /*0aa0*/  IMAD.WIDE.U32 R8, R137.reuse, 0x2, R8 ;  /* 0x0000000289087825 */ /* 0x040fe400078e0008 */
[----:B------:R-:W5:Y:S01]  /*0ab0*/  LDG.E.U16 R20, desc[UR12][R20.64] ;  /* 0x0000000c14147981 */ /* 0x000f62000c1e1500 */
[----:B------:R-:W-:Y:S01]  /*0ac0*/  SHF.R.U32.HI R56, RZ, 0x5, R0 ;  /* 0x00000005ff387819 */ /* 0x000fe20000011600 */
[----:B------:R-:W-:-:S02]  /*0ad0*/  IMAD.WIDE.U32 R10, R137, 0x2, R10 ;  /* 0x00000002890a7825 */ /* 0x000fc400078e000a */
[----:B------:R-:W5:Y:S04]  /*0ae0*/  LDG.E.U16 R5, desc[UR12][R6.64] ;  /* 0x0000000c06057981 */ /* 0x000f68000c1e1500 */
[----:B------:R-:W5:Y:S04]  /*0af0*/  LDG.E.U16 R15, desc[UR12][R6.64+0x40] ;  /* 0x0000400c060f7981 */ /* 0x000f68000c1e1500 */
[----:B------:R-:W5:Y:S04]  /*0b00*/  LDG.E.U16 R17, desc[UR12][R6.64+0x80] ;  /* 0x0000800c06117981 */ /* 0x000f68000c1e1500 */
[----:B------:R-:W5:Y:S04]  /*0b10*/  LDG.E.U16 R19, desc[UR12][R6.64+0xc0] ;  /* 0x0000c00c06137981 */ /* 0x000f68000c1e1500 */
[----:B------:R-:W5:Y:S04]  /*0b20*/  LDG.E.U16 R21, desc[UR12][R6.64+0x100] ;  /* 0x0001000c06157981 */ /* 0x000f68000c1e1500 */
[----:B------:R-:W5:Y:S04]  /*0b30*/  LDG.E.U16 R22, desc[UR12][R6.64+0x140] ;  /* 0x0001400c06167981 */ /* 0x000f68000c1e1500 */
[----:B------:R-:W5:Y:S04]  /*0b40*/  LDG.E.U16 R23, desc[UR12][R6.64+0x180] ;  /* 0x0001800c06177981 */ /* 0x000f68000c1e1500 */
[----:B------:R1:W5:Y:S01]  /*0b50*/  LDG.E.U16 R29, desc[UR12][R6.64+0x1c0] ;  /* 0x0001c00c061d7981 */ /* 0x000362000c1e1500 */
[----:B------:R-:W-:-:S02]  /*0b60*/  R2UR UR8, R56 ;  /* 0x00000000380872ca */ /* 0x000fc400000e0000 */
[----:B--2---:R-:W-:Y:S01]  /*0b70*/  R2UR UR11, R57 ;  /* 0x00000000390b72ca */ /* 0x004fe200000e0000 */
[----:B------:R-:W5:Y:S04]  /*0b80*/  LDG.E.U16 R30, desc[UR12][R8.64] ;  /* 0x0000000c081e7981 */ /* 0x000f68000c1e1500 */
[----:B------:R-:W5:Y:S01]  /*0b90*/  LDG.E.U16 R31, desc[UR12][R8.64+0x40] ;  /* 0x0000400c081f7981 */ /* 0x000f62000c1e1500 */
[----:B-1----:R-:W-:-:S03]  /*0ba0*/  IMAD.WIDE.U32 R6, R137, 0x2, R12 ;  /* 0x0000000289067825 */ /* 0x002fc600078e000c */
[----:B------:R-:W5:Y:S04]  /*0bb0*/  LDG.E.U16 R32, desc[UR12][R8.64+0x80] ;  /* 0x0000800c08207981 */ /* 0x000f68000c1e1500 */
        /* <DEDUP_REMOVED lines=12> */
[----:B------:R1:W5:Y:S04]  /*0c80*/  LDG.E.U16 R49, desc[UR12][R10.64+0x1c0] ;  /* 0x0001c00c0a317981 */ /* 0x000368000c1e1500 */
[----:B------:R2:W5:Y:S04]  /*0c90*/  LDG.E.U16 R50, desc[UR12][R6.64] ;  /* 0x0000000c06327981 */ /* 0x000568000c1e1500 */
[----:B------:R2:W5:Y:S04]  /*0ca0*/  LDG.E.U16 R8, desc[UR12][R6.64+0x40] ;  /* 0x0000400c06087981 */ /* 0x000568000c1e1500 */
[----:B------:R2:W5:Y:S01]  /*0cb0*/  LDG.E.U16 R9, desc[UR12][R6.64+0x80] ;  /* 0x0000800c06097981 */ /* 0x000562000c1e1500 */
[----:B-1----:R-:W-:-:S03]  /*0cc0*/  IMAD R11, R3, 0x2, R4 ;  /* 0x00000002030b7824 */ /* 0x002fc600078e0204 */
[----:B------:R2:W5:Y:S04]  /*0cd0*/  LDG.E.U16 R51, desc[UR12][R6.64+0xc0] ;  /* 0x0000c00c06337981 */ /* 0x000568000c1e1500 */
[----:B------:R2:W5:Y:S04]  /*0ce0*/  LDG.E.U16 R52, desc[UR12][R6.64+0x100] ;  /* 0x0001000c06347981 */ /* 0x000568000c1e1500 */
[----:B------:R2:W5:Y:S04]  /*0cf0*/  LDG.E.U16 R53, desc[UR12][R6.64+0x140] ;  /* 0x0001400c06357981 */ /* 0x000568000c1e1500 */
[----:B------:R2:W5:Y:S04]  /*0d00*/  LDG.E.U16 R54, desc[UR12][R6.64+0x180] ;  /* 0x0001800c06367981 */ /* 0x000568000c1e1500 */
[----:B------:R2:W5:Y:S01]  /*0d10*/  LDG.E.U16 R55, desc[UR12][R6.64+0x1c0] ;  /* 0x0001c00c06377981 */ /* 0x000562000c1e1500 */
[----:B------:R-:W-:Y:S05]  /*0d20*/  @P1 BRA `(.L_x_5) ;  /* 0x0000000000181947 */ /* 0x000fea0003800000 */
[----:B------:R-:W-:Y:S01]  /*0d30*/  ELECT P0, URZ, PT ;  /* 0x0000000000ff782f */ /* 0x000fe20003800000 */
[----:B--2---:R-:W-:Y:S01]  /*0d40*/  IMAD.MOV.U32 R6, RZ, RZ, 0x1 ;  /* 0x00000001ff067424 */ /* 0x004fe200078e00ff */
[----:B------:R-:W-:Y:S01]  /*0d50*/  UMOV UR4, 0x40 ;  /* 0x0000004000047882 */ /* 0x000fe20000000000 */
[----:B------:R-:W-:Y:S01]  /*0d60*/  UVIRTCOUNT.DEALLOC.SMPOOL 0x80 ;  /* 0x000000800000784c */ /* 0x000fe20000000000 */
[----:B------:R-:W-:-:S09]  /*0d70*/  ULEA UR4, UR9, UR4, 0x18 ;  /* 0x0000000409047291 */ /* 0x000fd2000f8ec0ff */
[----:B------:R1:W-:Y:S03]  /*0d80*/  @P0 STS.U8 [UR4], R6 ;  /* 0x00000006ff000988 */ /* 0x0003e60008000004 */
.L_x_5:
[----:B------:R-:W-:Y:S01]  /*0d90*/  LOP3.LUT P2, RZ, R0, 0x7f, RZ, 0xc0, !PT ;  /* 0x0000007f00ff7812 */ /* 0x000fe2000784c0ff */
[----:B------:R-:W-:Y:S01]  /*0da0*/  IMAD R57, R4, 0x2, R137 ;  /* 0x0000000204397824 */ /* 0x000fe200078e0289 */
[----:B------:R-:W-:Y:S01]  /*0db0*/  UMOV UR4, 0x1 ;  /* 0x0000000100047882 */ /* 0x000fe20000000000 */
[----:B-----5:R3:W-:Y:S01]  /*0dc0*/  STS.U16 [R11+UR10+0x2100], R2 ;  /* 0x002100020b007988 */ /* 0x0207e2000800040a */
[----:B--2---:R-:W-:Y:S01]  /*0dd0*/  LOP3.LUT R7, R11, 0x10, RZ, 0x3c, !PT ;  /* 0x000000100b077812 */ /* 0x004fe200078e3cff */
[----:B------:R-:W-:Y:S02]  /*0de0*/  IMAD.SHL.U32 R57, R57, 0x2, RZ ;  /* 0x0000000239397824 */ /* 0x000fe400078e00ff */
[----:B------:R-:W-:Y:S04]  /*0df0*/  STS.U16 [R11+UR10+0x2200], R40 ;  /* 0x002200280b007988 */ /* 0x000fe8000800040a */
[----:B------:R-:W-:Y:S02]  /*0e00*/  STS.U16 [R11+UR10+0x2300], R42 ;  /* 0x0023002a0b007988 */ /* 0x000fe4000800040a */
[----:B------:R-:W-:Y:S01]  /*0e10*/  VOTEU.ALL UP0, P2 ;  /* 0x0000000000ff7886 */ /* 0x000fe20001000000 */
[----:B---3--:R-:W-:Y:S01]  /*0e20*/  SHF.R.U32.HI R2, RZ, 0x1, R4 ;  /* 0x00000001ff027819 */ /* 0x008fe20000011604 */
[----:B------:R-:W-:Y:S01]  /*0e30*/  VOTEU.ALL UP1, P2 ;  /* 0x0000000000ff7886 */ /* 0x000fe20001020000 */
[----:B------:R-:W-:Y:S02]  /*0e40*/  STS.U16 [R11+UR10+0x2400], R43 ;  /* 0x0024002b0b007988 */ /* 0x000fe4000800040a */
[----:B------:R-:W-:-:S04]  /*0e50*/  @!UP0 UIADD3 UR4, UPT, UPT, -UR4, 0x100000, URZ ;  /* 0x0010000004048890 */ /* 0x000fc8000fffe1ff */
[----:B------:R-:W-:Y:S02]  /*0e60*/  @!UP0 USHF.L.U32 UR5, UR4, 0xb, URZ ;  /* 0x0000000b04058899 */ /* 0x000fe400080006ff */
[----:B------:R-:W-:Y:S02]  /*0e70*/  @!UP0 USHF.L.U32 UR4, UR4, 0x1, URZ ;  /* 0x0000000104048899 */ /* 0x000fe400080006ff */
[----:B------:R-:W-:Y:S01]  /*0e80*/  UISETP.NE.U32.AND UP0, UPT, UR8, URZ, UPT ;  /* 0x000000ff0800728c */ /* 0x000fe2000bf05070 */
[----:B-1----:R-:W-:Y:S01]  /*0e90*/  LOP3.LUT R6, R57, R2, RZ, 0x3c, !PT ;  /* 0x0000000239067212 */ /* 0x002fe200078e3cff */
[----:B------:R-:W-:Y:S04]  /*0ea0*/  STS.U16 [R11+UR10+0x2500], R44 ;  /* 0x0025002c0b007988 */ /* 0x000fe8000800040a */
        /* <DEDUP_REMOVED lines=27> */
[----:B------:R1:W-:Y:S04]  /*1060*/  STS.U16 [R6+UR10], R5 ;  /* 0x0000000506007988 */ /* 0x0003e8000800040a */
[----:B------:R2:W-:Y:S04]  /*1070*/  STS.U16 [R6+UR10+0x40], R15 ;  /* 0x0000400f06007988 */ /* 0x0005e8000800040a */
[----:B------:R2:W-:Y:S01]  /*1080*/  STS.U16 [R6+UR10+0x800], R17 ;  /* 0x0008001106007988 */ /* 0x0005e2000800040a */
[----:B-1----:R-:W-:-:S03]  /*1090*/  LOP3.LUT R5, R0, 0x7f, RZ, 0xc0, !PT ;  /* 0x0000007f00057812 */ /* 0x002fc600078ec0ff */
[----:B------:R2:W-:Y:S04]  /*10a0*/  STS.U16 [R6+UR10+0x840], R19 ;  /* 0x0008401306007988 */ /* 0x0005e8000800040a */
        /* <DEDUP_REMOVED lines=11> */
[----:B------:R2:W-:Y:S01]  /*1160*/  STS.U16 [R6+UR10+0x1e00], R55 ;  /* 0x001e003706007988 */ /* 0x0005e2000800040a */
[----:B------:R1:W-:Y:S06]  /*1170*/  MEMBAR.ALL.CTA ;  /* 0x0000000000007992 */ /* 0x0003ec0000008000 */
[----:B-1----:R-:W-:Y:S04]  /*1180*/  FENCE.VIEW.ASYNC.S ;  /* 0x00000000000073c6 */ /* 0x002fe80000000000 */
[----:B------:R-:W1:Y:S02]  /*1190*/  FENCE.VIEW.ASYNC.S ;  /* 0x00000000000073c6 */ /* 0x000e640000000000 */
[----:B-1----:R2:W1:Y:S02]  /*11a0*/  @!UP1 SYNCS.EXCH.64 URZ, [UR10+0x2800], UR4 ;  /* 0x002800040aff95b2 */ /* 0x0024640008000100 */
[----:B-1----:R-:W-:Y:S06]  /*11b0*/  BAR.SYNC.DEFER_BLOCKING 0x0 ;  /* 0x0000000000007b1d */ /* 0x002fec0000010000 */
[----:B--2---:R-:W-:Y:S05]  /*11c0*/  BRA.U UP0, `(.L_x_6) ;  /* 0x0000000100307547 */ /* 0x004fea000b800000 */
[----:B------:R-:W-:Y:S02]  /*11d0*/  UIADD3 UR4, UPT, UPT, UR10, 0x2000, URZ ;  /* 0x000020000a047890 */ /* 0x000fe4000fffe0ff */
[----:B------:R-:W-:Y:S02]  /*11e0*/  USHF.R.U32.HI UR6, URZ, 0x4, UR10 ;  /* 0x00000004ff067899 */ /* 0x000fe4000801160a */
[----:B------:R-:W-:Y:S02]  /*11f0*/  USHF.R.U32.HI UR4, URZ, 0x4, UR4 ;  /* 0x00000004ff047899 */ /* 0x000fe40008011604 */
[----:B------:R-:W-:Y:S02]  /*1200*/  USGXT.U32 UR6, UR6, 0xe ;  /* 0x0000000e0606789a */ /* 0x000fe40008000000 */
[----:B------:R-:W-:Y:S02]  /*1210*/  USGXT.U32 UR4, UR4, 0xe ;  /* 0x0000000e0404789a */ /* 0x000fe40008000000 */
[----:B------:R-:W-:Y:S01]  /*1220*/  ULOP3.LUT UR6, UR6, 0x800000, URZ, 0xfc, !UPT ;  /* 0x0080000006067892 */ /* 0x000fe2000f8efcff */
[----:B------:R-:W-:Y:S01]  /*1230*/  UMOV UR14, 0x0 ;  /* 0x00000000000e7882 */ /* 0x000fe20000000000 */
[----:B------:R-:W-:Y:S01]  /*1240*/  UMOV UR15, 0x4410490 ;  /* 0x04410490000f7882 */ /* 0x000fe20000000000 */
[----:B------:R-:W-:Y:S01]  /*1250*/  UMOV UR5, 0xc0004010 ;  /* 0xc000401000057882 */ /* 0x000fe20000000000 */
[----:B------:R-:W-:-:S05]  /*1260*/  UMOV UR7, 0x40004040 ;  /* 0x4000404000077882 */ /* 0x000fca0000000000 */
[----:B------:R1:W-:Y:S01]  /*1270*/  UTCHMMA gdesc[UR4], gdesc[UR6], tmem[UR11], tmem[UR14], idesc[UR15], !UPT ;  /* 0x00ff0e06040075ea */ /* 0x0003e2000f80000b */
[----:B------:R-:W-:Y:S02]  /*1280*/  NOP ;  /* 0x0000000000007918 */ /* 0x000fe40000000000 */
.L_x_6:
[----:B------:R-:W-:Y:S01]  /*1290*/  ELECT P0, URZ, PT ;  /* 0x0000000000ff782f */ /* 0x000fe20003800000 */
[----:B-1----:R-:W-:-:S03]  /*12a0*/  UIADD3 UR4, UPT, UPT, UR10, 0x2800, URZ ;  /* 0x000028000a047890 */ /* 0x002fc6000fffe0ff */
[----:B------:R-:W-:Y:S01]  /*12b0*/  ISETP.LT.U32.AND P0, PT, R5, 0x20, P0 ;  /* 0x000000200500780c */ /* 0x000fe20000701070 */
[----:B------:R-:W-:Y:S01]  /*12c0*/  UMOV UR5, URZ ;  /* 0x000000ff00057c82 */ /* 0x000fe20008000000 */
[----:B------:R-:W-:-:S05]  /*12d0*/  LOP3.LUT R5, R0, 0x7, RZ, 0xc0, !PT ;  /* 0x0000000700057812 */ /* 0x000fca00078ec0ff */
[----:B------:R-:W-:Y:S01]  /*12e0*/  IMAD R151, R5, 0x80, R3 ;  /* 0x0000008005977824 */ /* 0x000fe200078e0203 */
[----:B------:R-:W-:Y:S01]  /*12f0*/  SHF.R.S32.HI R3, RZ, 0x4, R0 ;  /* 0x00000004ff037819 */ /* 0x000fe20000011400 */
[----:B------:R-:W-:-:S04]  /*1300*/  IMAD R150, R4, 0x4, R5 ;  /* 0x0000000404967824 */ /* 0x000fc800078e0205 */
[----:B------:R-:W-:Y:S01]  /*1310*/  VOTEU.ANY UP0, P0 ;  /* 0x0000000000ff7886 */ /* 0x000fe20000000100 */
[----:B------:R-:W-:-:S04]  /*1320*/  VOTEU.ANY UP1, P0 ;  /* 0x0000000000ff7886 */ /* 0x000fc80000020100 */
[----:B------:R-:W-:Y:S01]  /*1330*/  @UP0 UMOV UR5, UR4 ;  /* 0x0000000400050c82 */ /* 0x000fe20008000000 */
[----:B------:R-:W-:Y:S01]  /*1340*/  USHF.L.U32 UR4, UR8, 0x15, URZ ;  /* 0x0000001508047899 */ /* 0x000fe200080006ff */
[----:B------:R1:W-:Y:S01]  /*1350*/  @UP1 UTCBAR [UR5], URZ ;  /* 0x000000ff050013e9 */ /* 0x0003e200080000ff */
[----:B------:R-:W-:Y:S02]  /*1360*/  BAR.SYNC.DEFER_BLOCKING 0x0 ;  /* 0x0000000000007b1d */ /* 0x000fe40000010000 */
[----:B------:R-:W-:-:S04]  /*1370*/  ULOP3.LUT UR4, UR4, 0x600000, URZ, 0xc0, !UPT ;  /* 0x0060000004047892 */ /* 0x000fc8000f8ec0ff */
[----:B------:R-:W-:Y:S01]  /*1380*/  UIADD3 UR4, UPT, UPT, UR11, UR4, URZ ;  /* 0x000000040b047290 */ /* 0x000fe2000fffe0ff */
[----:B------:R-:W2:Y:S02]  /*1390*/  SYNCS.PHASECHK.TRANS64.TRYWAIT P0, [UR10+0x2800], RZ ;  /* 0x002800ffff0075a7 */ /* 0x000ea4000800110a */
[----:B-12---:R-:W-:Y:S09]  /*13a0*/  @!P0 BRA `(.L_x_7) ;  /* 0x0000001400988947 */ /* 0x006ff20003800000 */
.L_x_11:
[----:B------:R-:W-:Y:S01]  /*13b0*/  BAR.SYNC.DEFER_BLOCKING 0x0 ;  /* 0x0000000000007b1d */ /* 0x000fe20000010000 */
[C---:B------:R-:W-:Y:S01]  /*13c0*/  LOP3.LUT R132, R0.reuse, 0x10, RZ, 0xc0, !PT ;  /* 0x0000001000847812 */ /* 0x040fe200078ec0ff */
[----:B------:R-:W-:Y:S01]  /*13d0*/  IMAD.SHL.U32 R0, R0, 0x80, RZ ;  /* 0x0000008000007824 */ /* 0x000fe200078e00ff */
[----:B------:R-:W-:-:S03]  /*13e0*/  SGXT R3, R3, 0x1 ;  /* 0x000000010303781a */ /* 0x000fc60000000200 */
[----:B------:R-:W-:Y:S01]  /*13f0*/  IMAD R132, R132, 0x4, R151 ;  /* 0x0000000484847824 */ /* 0x000fe200078e0297 */
[----:B------:R-:W-:Y:S01]  /*1400*/  LOP3.LUT R151, R2, 0x2040, R3, 0xf8, !PT ;  /* 0x0000204002977812 */ /* 0x000fe200078ef803 */
[----:B------:R-:W-:Y:S01]  /*1410*/  LDTM.16dp32bit_t0_t15.x128 R4, tmem[UR4] ;  /* 0x00000004000479ee */ /* 0x000fe20008b80000 */
[----:B------:R-:W1:Y:S01]  /*1420*/  LDTM.16dp32bit_t16_t31.x128 R4, tmem[UR4+0x80] ;  /* 0x00008004000479ee */ /* 0x000e620008ba0000 */
[----:B------:R-:W-:Y:S01]  /*1430*/  IMAD.SHL.U32 R2, R150, 0x10, RZ ;  /* 0x0000001096027824 */ /* 0x000fe200078e00ff */
[----:B------:R-:W2:Y:S01]  /*1440*/  LDCU.64 UR20, c[0x0][0x390] ;  /* 0x00007200ff1477ac */ /* 0x000ea20008000a00 */
[----:B------:R-:W-:-:S03]  /*1450*/  IMAD.SHL.U32 R3, R132, 0x10, RZ ;  /* 0x0000001084037824 */ /* 0x000fc600078e00ff */
[----:B------:R-:W-:Y:S01]  /*1460*/  LOP3.LUT R151, R151, R2, RZ, 0x3c, !PT ;  /* 0x0000000297977212 */ /* 0x000fe200078e3cff */
[----:B------:R-:W3:Y:S01]  /*1470*/  LDCU.64 UR16, c[0x0][0x390] ;  /* 0x00007200ff1077ac */ /* 0x000ee20008000a00 */
[----:B------:R-:W-:Y:S02]  /*1480*/  LOP3.LUT R2, R0, 0x400, RZ, 0xc0, !PT ;  /* 0x0000040000027812 */ /* 0x000fe400078ec0ff */
[----:B------:R-:W-:Y:S01]  /*1490*/  LOP3.LUT R0, R3, R136, RZ, 0xfc, !PT ;  /* 0x0000008803007212 */ /* 0x000fe200078efcff */
[----:B------:R-:W4:Y:S01]  /*14a0*/  LDCU.64 UR18, c[0x0][0x390] ;  /* 0x00007200ff1277ac */ /* 0x000f220008000a00 */
[----:B------:R-:W-:Y:S02]  /*14b0*/  IADD3 R3, PT, PT, R151, UR10, R2 ;  /* 0x0000000a97037c10 */ /* 0x000fe4000fffe002 */
[C---:B------:R-:W-:Y:S01]  /*14c0*/  LOP3.LUT R2, R0.reuse, 0x10, RZ, 0x3c, !PT ;  /* 0x0000001000027812 */ /* 0x040fe200078e3cff */
[----:B------:R-:W5:Y:S01]  /*14d0*/  LDCU.64 UR22, c[0x0][0x390] ;  /* 0x00007200ff1677ac */ /* 0x000f620008000a00 */
[----:B------:R-:W1:Y:S01]  /*14e0*/  @!P2 SYNCS.CCTL.IV [UR10+0x2800] ;  /* 0x00280000ff00a9b1 */ /* 0x000e62000800000a */
[----:B------:R-:W-:Y:S01]  /*14f0*/  NOP ;  /* 0x0000000000007918 */ /* 0x000fe20000000000 */
[----:B-1----:R-:W-:Y:S01]  /*1500*/  BAR.SYNC.DEFER_BLOCKING 0x0 ;  /* 0x0000000000007b1d */ /* 0x002fe20000010000 */
[----:B------:R-:W-:-:S02]  /*1510*/  LOP3.LUT R132, R0, 0x20, RZ, 0x3c, !PT ;  /* 0x0000002000847812 */ /* 0x000fc400078e3cff */
[C---:B------:R-:W-:Y:S02]  /*1520*/  LOP3.LUT R150, R0.reuse, 0x30, RZ, 0x3c, !PT ;  /* 0x0000003000967812 */ /* 0x040fe400078e3cff */
[C---:B------:R-:W-:Y:S01]  /*1530*/  LOP3.LUT R154, R0.reuse, 0x40, RZ, 0x3c, !PT ;  /* 0x00000040009a7812 */ /* 0x040fe200078e3cff */
[----:B------:R-:W1:Y:S01]  /*1540*/  LDCU.64 UR24, c[0x0][0x390] ;  /* 0x00007200ff1877ac */ /* 0x000e620008000a00 */
[C---:B------:R-:W-:Y:S02]  /*1550*/  LOP3.LUT R153, R0.reuse, 0x50, RZ, 0x3c, !PT ;  /* 0x0000005000997812 */ /* 0x040fe400078e3cff */
[C---:B------:R-:W-:Y:S01]  /*1560*/  LOP3.LUT R152, R0.reuse, 0x60, RZ, 0x3c, !PT ;  /* 0x0000006000987812 */ /* 0x040fe200078e3cff */
[----:B------:R-:W0:Y:S01]  /*1570*/  LDCU.64 UR26, c[0x0][0x390] ;  /* 0x00007200ff1a77ac */ /* 0x000e220008000a00 */
[----:B------:R-:W-:Y:S02]  /*1580*/  LOP3.LUT R151, R0, 0x70, RZ, 0x3c, !PT ;  /* 0x0000007000977812 */ /* 0x000fe400078e3cff */
[----:B---3--:R-:W-:Y:S01]  /*1590*/  LEA R155, P0, R149, UR16, 0xa ;  /* 0x00000010959b7c11 */ /* 0x008fe2000f8050ff */
[----:B------:R-:W3:Y:S01]  /*15a0*/  LDCU.64 UR28, c[0x0][0x390] ;  /* 0x00007200ff1c77ac */ /* 0x000ee20008000a00 */
[----:B------:R-:W0:Y:S01]  /*15b0*/  LDCU.64 UR32, c[0x0][0x390] ;  /* 0x00007200ff2077ac */ /* 0x000e220008000a00 */
[----:B------:R-:W0:Y:S01]  /*15c0*/  LDCU.64 UR4, c[0x0][0x390] ;  /* 0x00007200ff0477ac */ /* 0x000e220008000a00 */
[----:B------:R-:W-:Y:S01]  /*15d0*/  STS.128 [R0+UR10], R4 ;  /* 0x0000000400007988 */ /* 0x000fe20008000c0a */
[----:B------:R-:W0:Y:S03]  /*15e0*/  LDCU.64 UR14, c[0x0][0x390] ;  /* 0x00007200ff0e77ac */ /* 0x000e260008000a00 */
[----:B------:R-:W-:Y:S01]  /*15f0*/  STS.128 [R2+UR10], R8 ;  /* 0x0000000802007988 */ /* 0x000fe20008000c0a */
[----:B------:R-:W0:Y:S03]  /*1600*/  LDCU.64 UR30, c[0x0][0x390] ;  /* 0x00007200ff1e77ac */ /* 0x000e260008000a00 */
[----:B------:R-:W-:Y:S01]  /*1610*/  STS.128 [R132+UR10], R12 ;  /* 0x0000000c84007988 */ /* 0x000fe20008000c0a */
[----:B------:R-:W0:Y:S03]  /*1620*/  LDCU.64 UR6, c[0x0][0x390] ;  /* 0x00007200ff0677ac */ /* 0x000e260008000a00 */
[----:B------:R-:W-:Y:S04]  /*1630*/  STS.128 [R150+UR10], R16 ;  /* 0x0000001096007988 */ /* 0x000fe80008000c0a */
[----:B------:R-:W-:Y:S04]  /*1640*/  STS.128 [R154+UR10], R20 ;  /* 0x000000149a007988 */ /* 0x000fe80008000c0a */
[----:B------:R-:W-:Y:S04]  /*1650*/  STS.128 [R153+UR10], R24 ;  /* 0x0000001899007988 */ /* 0x000fe80008000c0a */
[----:B------:R-:W-:Y:S04]  /*1660*/  STS.128 [R152+UR10], R28 ;  /* 0x0000001c98007988 */ /* 0x000fe80008000c0a */
[----:B------:R-:W-:Y:S01]  /*1670*/  STS.128 [R151+UR10], R32 ;  /* 0x0000002097007988 */ /* 0x000fe20008000c0a */
[----:B------:R-:W-:Y:S06]  /*1680*/  BAR.SYNC.DEFER_BLOCKING 0x0 ;  /* 0x0000000000007b1d */ /* 0x000fec0000010000 */
[----:B------:R-:W0:Y:S04]  /*1690*/  LDSM.16.M88.4 R4, [R3] ;  /* 0x000000000304783b */ /* 0x000e280000000200 */
[----:B------:R-:W-:Y:S04]  /*16a0*/  LDSM.16.M88.4 R32, [R3+0x80] ;  /* 0x000080000320783b */ /* 0x000fe80000000200 */
[----:B------:R-:W-:Y:S04]  /*16b0*/  LDSM.16.M88.4 R28, [R3+0x100] ;  /* 0x00010000031c783b */ /* 0x000fe80000000200 */
[----:B------:R-:W-:Y:S04]  /*16c0*/  LDSM.16.M88.4 R24, [R3+0x180] ;  /* 0x000180000318783b */ /* 0x000fe80000000200 */
[----:B------:R-:W-:Y:S04]  /*16d0*/  LDSM.16.M88.4 R20, [R3+0x200] ;  /* 0x000200000314783b */ /* 0x000fe80000000200 */
[----:B------:R-:W-:Y:S04]  /*16e0*/  LDSM.16.M88.4 R16, [R3+0x280] ;  /* 0x000280000310783b */ /* 0x000fe80000000200 */
[----:B------:R-:W-:Y:S04]  /*16f0*/  LDSM.16.M88.4 R12, [R3+0x300] ;  /* 0x00030000030c783b */ /* 0x000fe80000000200 */
[----:B------:R-:W-:Y:S01]  /*1700*/  LDSM.16.M88.4 R8, [R3+0x380] ;  /* 0x000380000308783b */ /* 0x000fe20000000200 */
[----:B------:R-:W-:Y:S06]  /*1710*/  BAR.SYNC.DEFER_BLOCKING 0x0 ;  /* 0x0000000000007b1d */ /* 0x000fec0000010000 */
[----:B------:R-:W-:Y:S04]  /*1720*/  STS.128 [R0+UR10], R36 ;  /* 0x0000002400007988 */ /* 0x000fe80008000c0a */
[----:B------:R-:W-:Y:S04]  /*1730*/  STS.128 [R2+UR10], R40 ;  /* 0x0000002802007988 */ /* 0x000fe80008000c0a */
[----:B------:R-:W-:Y:S04]  /*1740*/  STS.128 [R132+UR10], R44 ;  /* 0x0000002c84007988 */ /* 0x000fe80008000c0a */
        /* <DEDUP_REMOVED lines=33> */
[----:B------:R0:W-:Y:S04]  /*1960*/  STS.128 [R0+UR10], R100 ;  /* 0x0000006400007988 */ /* 0x0001e80008000c0a */
[----:B------:R1:W-:Y:S04]  /*1970*/  STS.128 [R2+UR10], R104 ;  /* 0x0000006802007988 */ /* 0x0003e80008000c0a */
[----:B------:R-:W-:Y:S04]  /*1980*/  STS.128 [R132+UR10], R108 ;  /* 0x0000006c84007988 */ /* 0x000fe80008000c0a */
[----:B------:R3:W-:Y:S04]  /*1990*/  STS.128 [R150+UR10], R112 ;  /* 0x0000007096007988 */ /* 0x0007e80008000c0a */
[----:B------:R5:W-:Y:S01]  /*19a0*/  STS.128 [R154+UR10], R116 ;  /* 0x000000749a007988 */ /* 0x000be20008000c0a */
[C---:B0-----:R-:W-:Y:S01]  /*19b0*/  IMAD.SHL.U32 R100, R147.reuse, 0x100, RZ ;  /* 0x0000010093647824 */ /* 0x041fe200078e00ff */
[----:B--2---:R-:W-:Y:S01]  /*19c0*/  LEA R147, P3, R147, UR20, 0xa ;  /* 0x0000001493937c11 */ /* 0x004fe2000f8650ff */
[----:B------:R-:W-:Y:S01]  /*19d0*/  IMAD.SHL.U32 R0, R149, 0x100, RZ ;  /* 0x0000010095007824 */ /* 0x000fe200078e00ff */
[----:B------:R0:W-:Y:S01]  /*19e0*/  STS.128 [R153+UR10], R120 ;  /* 0x0000007899007988 */ /* 0x0001e20008000c0a */
[----:B-1----:R-:W-:Y:S01]  /*19f0*/  IMAD.SHL.U32 R2, R148, 0x100, RZ ;  /* 0x0000010094027824 */ /* 0x002fe200078e00ff */
[----:B------:R-:W-:Y:S01]  /*1a00*/  LEA.HI.X R107, R100, UR21, RZ, 0x2, P3 ;  /* 0x00000015646b7c11 */ /* 0x000fe200098f14ff */
[----:B------:R-:W1:Y:S01]  /*1a10*/  LDCU.64 UR20, c[0x0][0x390] ;  /* 0x00007200ff1477ac */ /* 0x000e620008000a00 */
[----:B------:R2:W-:Y:S01]  /*1a20*/  STS.128 [R152+UR10], R124 ;  /* 0x0000007c98007988 */ /* 0x0005e20008000c0a */
[----:B----4-:R-:W-:Y:S01]  /*1a30*/  LEA R149, P2, R148, UR18, 0xa ;  /* 0x0000001294957c11 */ /* 0x010fe2000f8450ff */
[----:B------:R-:W-:-:S02]  /*1a40*/  IMAD.SHL.U32 R100, R144, 0x100, RZ ;  /* 0x0000010090647824 */ /* 0x000fc400078e00ff */
[----:B------:R4:W-:Y:S01]  /*1a50*/  STS.128 [R151+UR10], R128 ;  /* 0x0000008097007988 */ /* 0x0009e20008000c0a */
[----:B---3--:R-:W-:Y:S01]  /*1a60*/  LEA.HI.X R115, R0, UR17, RZ, 0x2, P0 ;  /* 0x0000001100737c11 */ /* 0x008fe200080f14ff */
[----:B------:R-:W-:Y:S01]  /*1a70*/  IMAD.SHL.U32 R0, R146, 0x100, RZ ;  /* 0x0000010092007824 */ /* 0x000fe200078e00ff */
[----:B------:R-:W-:Y:S01]  /*1a80*/  LEA.HI.X R114, R2, UR19, RZ, 0x2, P2 ;  /* 0x0000001302727c11 */ /* 0x000fe200090f14ff */
[----:B------:R-:W-:Y:S01]  /*1a90*/  BAR.SYNC.DEFER_BLOCKING 0x0 ;  /* 0x0000000000007b1d */ /* 0x000fe20000010000 */
[C---:B------:R-:W-:Y:S01]  /*1aa0*/  IMAD.SHL.U32 R2, R145.reuse, 0x100, RZ ;  /* 0x0000010091027824 */ /* 0x040fe200078e00ff */
[----:B-----5:R-:W-:Y:S01]  /*1ab0*/  LEA R117, P2, R145, UR24, 0xa ;  /* 0x0000001891757c11 */ /* 0x020fe2000f8450ff */
[----:B------:R-:W-:Y:S01]  /*1ac0*/  IMAD.SHL.U32 R101, R141, 0x100, RZ ;  /* 0x000001008d657824 */ /* 0x000fe200078e00ff */
[----:B0-----:R-:W-:Y:S01]  /*1ad0*/  LEA R123, P3, R144, UR26, 0xa ;  /* 0x0000001a907b7c11 */ /* 0x001fe2000f8650ff */
[----:B------:R-:W-:Y:S01]  /*1ae0*/  IMAD.SHL.U32 R113, R136, 0x4, RZ ;  /* 0x0000000488717824 */ /* 0x000fe200078e00ff */
[----:B------:R-:W-:Y:S01]  /*1af0*/  LEA.HI.X R105, R2, UR25, RZ, 0x2, P2 ;  /* 0x0000001902697c11 */ /* 0x000fe200090f14ff */
[----:B------:R-:W-:Y:S01]  /*1b00*/  IMAD.SHL.U32 R2, R137, 0x4, RZ ;  /* 0x0000000489027824 */ /* 0x000fe200078e00ff */
[----:B--2---:R-:W-:Y:S01]  /*1b10*/  LEA R125, P0, R146, UR22, 0xa ;  /* 0x00000016927d7c11 */ /* 0x004fe2000f8050ff */
[----:B------:R-:W0:Y:S01]  /*1b20*/  LDCU.64 UR16, c[0x0][0x390] ;  /* 0x00007200ff1077ac */ /* 0x000e220008000a00 */
[----:B------:R-:W-:Y:S01]  /*1b30*/  LEA.HI.X R103, R100, UR27, RZ, 0x2, P3 ;  /* 0x0000001b64677c11 */ /* 0x000fe200098f14ff */
[----:B------:R-:W-:Y:S01]  /*1b40*/  IMAD.SHL.U32 R100, R142, 0x100, RZ ;  /* 0x000001008e647824 */ /* 0x000fe200078e00ff */
[----:B------:R-:W-:Y:S01]  /*1b50*/  LEA.HI.X R106, R0, UR23, RZ, 0x2, P0 ;  /* 0x00000017006a7c11 */ /* 0x000fe200080f14ff */
[C---:B------:R-:W-:Y:S01]  /*1b60*/  IMAD.SHL.U32 R0, R143.reuse, 0x100, RZ ;  /* 0x000001008f007824 */ /* 0x040fe200078e00ff */
[----:B------:R-:W-:Y:S01]  /*1b70*/  LEA R121, P0, R143, UR28, 0xa ;  /* 0x0000001c8f797c11 */ /* 0x000fe2000f8050ff */
[----:B------:R-:W2:Y:S01]  /*1b80*/  LDCU.64 UR18, c[0x0][0x390] ;  /* 0x00007200ff1277ac */ /* 0x000ea20008000a00 */
[----:B------:R-:W-:-:S02]  /*1b90*/  LEA R141, P3, R141, UR32, 0xa ;  /* 0x000000208d8d7c11 */ /* 0x000fc4000f8650ff */
[----:B------:R-:W-:Y:S02]  /*1ba0*/  LEA.HI.X R102, R0, UR29, RZ, 0x2, P0 ;  /* 0x0000001d00667c11 */ /* 0x000fe400080f14ff */
[----:B------:R-:W-:Y:S02]  /*1bb0*/  LEA.HI.X R0, R101, UR33, RZ, 0x2, P3 ;  /* 0x0000002165007c11 */ /* 0x000fe400098f14ff */
[----:B-1----:R-:W-:Y:S01]  /*1bc0*/  IADD3 R112, P4, P5, R2, UR20, R113 ;  /* 0x0000001402707c10 */ /* 0x002fe2000fd9e071 */
[----:B------:R-:W1:Y:S01]  /*1bd0*/  LDSM.16.M88.4 R108, [R3] ;  /* 0x00000000036c783b */ /* 0x000e620000000200 */
[----:B------:R-:W-:Y:S02]  /*1be0*/  LEA R119, P2, R142, UR30, 0xa ;  /* 0x0000001e8e777c11 */ /* 0x000fe4000f8450ff */
[----:B------:R-:W-:Y:S02]  /*1bf0*/  LEA R101, P0, R133, UR4, 0x2 ;  /* 0x0000000485657c11 */ /* 0x000fe4000f8010ff */
[----:B------:R-:W-:-:S02]  /*1c00*/  LEA R143, P3, R134, UR14, 0x2 ;  /* 0x0000000e868f7c11 */ /* 0x000fc4000f8610ff */
[----:B------:R-:W-:Y:S02]  /*1c10*/  IADD3.X R113, PT, PT, RZ, UR21, RZ, P4, P5 ;  /* 0x00000015ff717c10 */ /* 0x000fe4000a7ea4ff */
[----:B------:R-:W-:Y:S02]  /*1c20*/  LEA.HI.X R104, R100, UR31, RZ, 0x2, P2 ;  /* 0x0000001f64687c11 */ /* 0x000fe400090f14ff */
[----:B------:R-:W-:Y:S01]  /*1c30*/  LEA.HI.X R133, R133, UR5, RZ, 0x2, P0 ;  /* 0x0000000585857c11 */ /* 0x000fe200080f14ff */
[----:B------:R-:W3:Y:S01]  /*1c40*/  LDCU.64 UR4, c[0x0][0x390] ;  /* 0x00007200ff0477ac */ /* 0x000ee20008000a00 */
[----:B----4-:R-:W-:Y:S01]  /*1c50*/  LEA.HI.X R128, R134, UR15, RZ, 0x2, P3 ;  /* 0x0000000f86807c11 */ /* 0x010fe200098f14ff */
[----:B------:R-:W-:Y:S01]  /*1c60*/  STG.E desc[UR12][R112.64], R4 ;  /* 0x0000000470007986 */ /* 0x000fe2000c10190c */
[C---:B------:R-:W-:Y:S02]  /*1c70*/  IADD3 R126, P4, PT, R2.reuse, R147, RZ ;  /* 0x00000093027e7210 */ /* 0x040fe40007f9e0ff */
[C---:B------:R-:W-:Y:S01]  /*1c80*/  LEA R145, P2, R135.reuse, UR6, 0x2 ;  /* 0x0000000687917c11 */ /* 0x040fe2000f8410ff */
[----:B------:R-:W-:Y:S01]  /*1c90*/  STG.E desc[UR12][R112.64+0x80], R56 ;  /* 0x0000803870007986 */ /* 0x000fe2000c10190c */
[C---:B------:R-:W-:Y:S01]  /*1ca0*/  IADD3 R134, P3, PT, R2.reuse, R155, RZ ;  /* 0x0000009b02867210 */ /* 0x040fe20007f7e0ff */
[----:B------:R-:W-:Y:S01]  /*1cb0*/  IMAD.X R127, RZ, RZ, R107, P4 ;  /* 0x000000ffff7f7224 */ /* 0x000fe200020e066b */
[C---:B------:R-:W-:Y:S01]  /*1cc0*/  IADD3 R124, P5, PT, R2.reuse, R125, RZ ;  /* 0x0000007d027c7210 */ /* 0x040fe20007fbe0ff */
[----:B------:R-:W-:Y:S01]  /*1cd0*/  STG.E desc[UR12][R112.64+0x100], R68 ;  /* 0x0001004470007986 */ /* 0x000fe2000c10190c */
[----:B------:R-:W-:Y:S01]  /*1ce0*/  LEA.HI.X R130, R135, UR7, RZ, 0x2, P2 ;  /* 0x0000000787827c11 */ /* 0x000fe200090f14ff */
[----:B------:R-:W-:Y:S01]  /*1cf0*/  IMAD.X R135, RZ, RZ, R115, P3 ;  /* 0x000000ffff877224 */ /* 0x000fe200018e0673 */
[C---:B------:R-:W-:Y:S01]  /*1d00*/  IADD3 R120, P4, PT, R2.reuse, R121, RZ ;  /* 0x0000007902787210 */ /* 0x040fe20007f9e0ff */
[----:B------:R-:W-:Y:S01]  /*1d10*/  IMAD.X R125, RZ, RZ, R106, P5 ;  /* 0x000000ffff7d7224 */ /* 0x000fe200028e066a */
[C---:B------:R-:W-:Y:S01]  /*1d20*/  IADD3 R116, P3, PT, R2.reuse, R117, RZ ;  /* 0x0000007502747210 */ /* 0x040fe20007f7e0ff */
[----:B------:R-:W-:Y:S01]  /*1d30*/  STG.E desc[UR12][R112.64+0x200], R5 ;  /* 0x0002000570007986 */ /* 0x000fe2000c10190c */
[C---:B------:R-:W-:Y:S01]  /*1d40*/  IADD3 R118, P5, PT, R2.reuse, R119, RZ ;  /* 0x0000007702767210 */ /* 0x040fe20007fbe0ff */
[----:B------:R-:W-:Y:S01]  /*1d50*/  IMAD.X R121, RZ, RZ, R102, P4 ;  /* 0x000000ffff797224 */ /* 0x000fe200020e0666 */
        /* <DEDUP_REMOVED lines=10> */
[----:B------:R-:W-:Y:S01]  /*1e00*/  IADD3 R132, P4, PT, R2, R141, RZ ;  /* 0x0000008d02847210 */ /* 0x000fe20007f9e0ff */
[----:B------:R-:W-:Y:S01]  /*1e10*/  IMAD.X R147, RZ, RZ, R128, P5 ;  /* 0x000000ffff937224 */ /* 0x000fe200028e0680 */
[----:B0-----:R-:W-:Y:S01]  /*1e20*/  LEA R129, P0, R140, UR16, 0xa ;  /* 0x000000108c817c11 */ /* 0x001fe2000f8050ff */
[----:B------:R-:W-:Y:S01]  /*1e30*/  IMAD.X R123, RZ, RZ, R103, P6 ;  /* 0x000000ffff7b7224 */ /* 0x000fe200030e0667 */
[C---:B--2---:R-:W-:Y:S01]  /*1e40*/  LEA R131, P2, R139.reuse, UR18, 0xa ;  /* 0x000000128b837c11 */ /* 0x044fe2000f8450ff */
[----:B------:R-:W0:Y:S01]  /*1e50*/  LDSM.16.M88.4 R100, [R3+0x80] ;  /* 0x000080000364783b */ /* 0x000e220000000200 */
[----:B---3--:R-:W-:Y:S01]  /*1e60*/  LEA R105, P3, R138, UR4, 0xa ;  /* 0x000000048a697c11 */ /* 0x008fe2000f8650ff */
[----:B------:R-:W-:Y:S01]  /*1e70*/  IMAD.X R133, RZ, RZ, R0, P4 ;  /* 0x000000ffff857224 */ /* 0x000fe200020e0600 */
[C---:B------:R-:W-:Y:S01]  /*1e80*/  IADD3 R128, P6, PT, R2.reuse, R129, RZ ;  /* 0x0000008102807210 */ /* 0x040fe20007fde0ff */
[----:B------:R-:W-:Y:S01]  /*1e90*/  STG.E desc[UR12][R112.64+0x280], R57 ;  /* 0x0002803970007986 */ /* 0x000fe2000c10190c */
[----:B------:R-:W-:Y:S01]  /*1ea0*/  IADD3 R130, P5, PT, R2, R131, RZ ;  /* 0x0000008302827210 */ /* 0x000fe20007fbe0ff */
[----:B------:R-:W-:Y:S01]  /*1eb0*/  IMAD.SHL.U32 R140, R140, 0x100, RZ ;  /* 0x000001008c8c7824 */ /* 0x000fe200078e00ff */
[----:B------:R-:W-:Y:S01]  /*1ec0*/  IADD3 R2, P4, PT, R2, R105, RZ ;  /* 0x0000006902027210 */ /* 0x000fe20007f9e0ff */
[----:B------:R-:W-:Y:S01]  /*1ed0*/  STG.E desc[UR12][R112.64+0x300], R69 ;  /* 0x0003004570007986 */ /* 0x000fe2000c10190c */
[----:B------:R-:W-:-:S02]  /*1ee0*/  IMAD.SHL.U32 R139, R139, 0x100, RZ ;  /* 0x000001008b8b7824 */ /* 0x000fc400078e00ff */
[----:B------:R-:W-:Y:S01]  /*1ef0*/  IMAD.SHL.U32 R138, R138, 0x100, RZ ;  /* 0x000001008a8a7824 */ /* 0x000fe200078e00ff */
[----:B------:R-:W2:Y:S01]  /*1f00*/  LDSM.16.M88.4 R104, [R3+0x100] ;  /* 0x000100000368783b */ /* 0x000ea20000000200 */
[----:B------:R-:W-:Y:S02]  /*1f10*/  LEA.HI.X R140, R140, UR17, RZ, 0x2, P0 ;  /* 0x000000118c8c7c11 */ /* 0x000fe400080f14ff */
[----:B------:R-:W-:Y:S01]  /*1f20*/  LEA.HI.X R139, R139, UR19, RZ, 0x2, P2 ;  /* 0x000000138b8b7c11 */ /* 0x000fe200090f14ff */
[----:B-1----:R-:W-:Y:S01]  /*1f30*/  STG.E desc[UR12][R112.64+0x180], R108 ;  /* 0x0001806c70007986 */ /* 0x002fe2000c10190c */
[----:B------:R-:W-:Y:S01]  /*1f40*/  LEA.HI.X R138, R138, UR5, RZ, 0x2, P3 ;  /* 0x000000058a8a7c11 */ /* 0x000fe200098f14ff */
[----:B------:R-:W-:Y:S02]  /*1f50*/  IMAD.X R129, RZ, RZ, R140, P6 ;  /* 0x000000ffff817224 */ /* 0x000fe400030e068c */
[----:B------:R-:W-:Y:S01]  /*1f60*/  STG.E desc[UR12][R112.64+0x380], R109 ;  /* 0x0003806d70007986 */ /* 0x000fe2000c10190c */
[----:B------:R-:W-:-:S03]  /*1f70*/  IMAD.X R131, RZ, RZ, R139, P5 ;  /* 0x000000ffff837224 */ /* 0x000fc600028e068b */
[----:B------:R-:W1:Y:S04]  /*1f80*/  LDSM.16.M88.4 R112, [R3+0x180] ;  /* 0x000180000370783b */ /* 0x000e680000000200 */
[----:B------:R-:W-:Y:S04]  /*1f90*/  STG.E desc[UR12][R144.64], R6 ;  /* 0x0000000690007986 */ /* 0x000fe8000c10190c */
[----:B------:R-:W-:Y:S04]  /*1fa0*/  STG.E desc[UR12][R144.64+0x200], R7 ;  /* 0x0002000790007986 */ /* 0x000fe8000c10190c */
[----:B------:R-:W3:Y:S04]  /*1fb0*/  LDSM.16.M88.4 R4, [R3+0x200] ;  /* 0x000200000304783b */ /* 0x000ee80000000200 */
[----:B------:R-:W-:Y:S04]  /*1fc0*/  STG.E desc[UR12][R144.64+0x80], R58 ;  /* 0x0000803a90007986 */ /* 0x000fe8000c10190c */
        /* <DEDUP_REMOVED lines=11> */
[----:B0-----:R-:W-:Y:S04]  /*2080*/  STG.E desc[UR12][R142.64+0x180], R100 ;  /* 0x000180648e007986 */ /* 0x001fe8000c10190c */
        /* <DEDUP_REMOVED lines=15> */
[----:B--2---:R-:W-:Y:S04]  /*2180*/  STG.E desc[UR12][R134.64+0x180], R104 ;  /* 0x0001806886007986 */ /* 0x004fe8000c10190c */
        /* <DEDUP_REMOVED lines=13> */
[----:B------:R-:W0:Y:S04]  /*2260*/  LDSM.16.M88.4 R32, [R3+0x280] ;  /* 0x000280000320783b */ /* 0x000e280000000200 */
[----:B------:R-:W-:Y:S04]  /*2270*/  STG.E desc[UR12][R126.64+0x280], R53 ;  /* 0x000280357e007986 */ /* 0x000fe8000c10190c */
[----:B------:R-:W-:Y:S04]  /*2280*/  STG.E desc[UR12][R126.64+0x300], R81 ;  /* 0x000300517e007986 */ /* 0x000fe8000c10190c */
[----:B-1----:R-:W-:Y:S04]  /*2290*/  STG.E desc[UR12][R126.64+0x180], R112 ;  /* 0x000180707e007986 */ /* 0x002fe8000c10190c */
        /* <DEDUP_REMOVED lines=15> */
[----:B---3--:R-:W-:Y:S04]  /*2390*/  STG.E desc[UR12][R116.64+0x180], R4 ;  /* 0x0001800474007986 */ /* 0x008fe8000c10190c */
[----:B------:R-:W1:Y:S04]  /*23a0*/  LDSM.16.M88.4 R24, [R3+0x300] ;  /* 0x000300000318783b */ /* 0x000e680000000200 */
[----:B------:R-:W-:Y:S04]  /*23b0*/  STG.E desc[UR12][R116.64+0x380], R5 ;  /* 0x0003800574007986 */ /* 0x000fe8000c10190c */
[----:B------:R-:W-:Y:S04]  /*23c0*/  STG.E desc[UR12][R122.64+0x180], R6 ;  /* 0x000180067a007986 */ /* 0x000fe8000c10190c */
[----:B------:R-:W-:Y:S04]  /*23d0*/  STG.E desc[UR12][R122.64+0x380], R7 ;  /* 0x000380077a007986 */ /* 0x000fe8000c10190c */
[----:B------:R2:W3:Y:S04]  /*23e0*/  LDSM.16.M88.4 R4, [R3+0x380] ;  /* 0x000380000304783b */ /* 0x0004e80000000200 */
[----:B------:R4:W-:Y:S04]  /*23f0*/  STG.E desc[UR12][R122.64], R22 ;  /* 0x000000167a007986 */ /* 0x0009e8000c10190c */
[----:B------:R4:W-:Y:S01]  /*2400*/  STG.E desc[UR12][R122.64+0x80], R50 ;  /* 0x000080327a007986 */ /* 0x0009e2000c10190c */
[----:B--2---:R-:W-:-:S03]  /*2410*/  IMAD.X R3, RZ, RZ, R138, P4 ;  /* 0x000000ffff037224 */ /* 0x004fc600020e068a */
[----:B------:R4:W-:Y:S04]  /*2420*/  STG.E desc[UR12][R122.64+0x100], R86 ;  /* 0x000100567a007986 */ /* 0x0009e8000c10190c */
        /* <DEDUP_REMOVED lines=9> */
[----:B0-----:R4:W-:Y:S04]  /*24c0*/  STG.E desc[UR12][R120.64+0x180], R32 ;  /* 0x0001802078007986 */ /* 0x0019e8000c10190c */
        /* <DEDUP_REMOVED lines=15> */
[----:B-1----:R4:W-:Y:S04]  /*25c0*/  STG.E desc[UR12][R132.64+0x180], R24 ;  /* 0x0001801884007986 */ /* 0x0029e8000c10190c */
        /* <DEDUP_REMOVED lines=15> */
[----:B---3--:R4:W-:Y:S04]  /*26c0*/  STG.E desc[UR12][R130.64+0x180], R4 ;  /* 0x0001800482007986 */ /* 0x0089e8000c10190c */
        /* <DEDUP_REMOVED lines=8> */
[----:B------:R4:W-:Y:S01]  /*2750*/  STG.E desc[UR12][R2.64+0x380], R7 ;  /* 0x0003800702007986 */ /* 0x0009e2000c10190c */
[----:B------:R-:W-:Y:S06]  /*2760*/  BAR.SYNC.DEFER_BLOCKING 0x0 ;  /* 0x0000000000007b1d */ /* 0x000fec0000010000 */
[----:B------:R-:W-:Y:S05]  /*2770*/  @P1 BRA `(.L_x_8) ;  /* 0x00000000009c1947 */ /* 0x000fea0003800000 */
[----:B------:R-:W-:Y:S01]  /*2780*/  NOP ;  /* 0x0000000000007918 */ /* 0x000fe20000000000 */
[----:B------:R-:W-:Y:S01]  /*2790*/  UMOV UR4, 0x50 ;  /* 0x0000005000047882 */ /* 0x000fe20000000000 */
[----:B------:R-:W-:Y:S01]  /*27a0*/  IMAD.U32 R0, RZ, RZ, UR11 ;  /* 0x0000000bff007e24 */ /* 0x000fe2000f8e00ff */
[----:B------:R-:W-:Y:S01]  /*27b0*/  ULEA UR9, UR9, UR4, 0x18 ;  /* 0x0000000409097291 */ /* 0x000fe2000f8ec0ff */
[----:B----4-:R-:W-:Y:S02]  /*27c0*/  IMAD.MOV.U32 R3, RZ, RZ, 0xff ;  /* 0x000000ffff037424 */ /* 0x010fe400078e00ff */
[----:B------:R-:W-:Y:S01]  /*27d0*/  IMAD.MOV.U32 R7, RZ, RZ, 0x1 ;  /* 0x00000001ff077424 */ /* 0x000fe200078e00ff */
[----:B------:R-:W-:-:S04]  /*27e0*/  LOP3.LUT R0, R0, 0xffff, RZ, 0xc0, !PT ;  /* 0x0000ffff00007812 */ /* 0x000fc800078ec0ff */
[----:B------:R-:W-:Y:S01]  /*27f0*/  SHF.R.U32.HI R0, RZ, 0x5, R0 ;  /* 0x00000005ff007819 */ /* 0x000fe20000011600 */
[----:B------:R-:W0:Y:S04]  /*2800*/  LDS R5, [UR9] ;  /* 0x00000009ff057984 */ /* 0x000e280008000800 */
[----:B------:R-:W-:Y:S01]  /*2810*/  VIADD R2, R0, 0x10 ;  /* 0x0000001000027836 */ /* 0x000fe20000000000 */
[----:B------:R-:W-:-:S04]  /*2820*/  SHF.L.U32 R0, R3, R0, RZ ;  /* 0x0000000003007219 */ /* 0x000fc800000006ff */
[----:B------:R-:W-:-:S04]  /*2830*/  SHF.L.U32 R3, R7, R2, RZ ;  /* 0x0000000207037219 */ /* 0x000fc800000006ff */
[----:B------:R-:W-:-:S04]  /*2840*/  LOP3.LUT R0, R3, R0, RZ, 0xfc, !PT ;  /* 0x0000000003007212 */ /* 0x000fc800078efcff */
[C---:B------:R-:W-:Y:S02]  /*2850*/  LOP3.LUT R2, R0.reuse, 0xffff, RZ, 0xc0, !PT ;  /* 0x0000ffff00027812 */ /* 0x040fe400078ec0ff */
[----:B0-----:R-:W-:-:S04]  /*2860*/  LOP3.LUT R3, R0, 0xffff, R5, 0x80, !PT ;  /* 0x0000ffff00037812 */ /* 0x001fc800078e8005 */
[----:B------:R-:W-:-:S13]  /*2870*/  ISETP.NE.AND P0, PT, R3, R2, PT ;  /* 0x000000020300720c */ /* 0x000fda0003f05270 */
[----:B------:R-:W-:Y:S05]  /*2880*/  @P0 BRA `(.L_x_9) ;  /* 0x0000000000500947 */ /* 0x000fea0003800000 */
[----:B------:R-:W-:Y:S02]  /*2890*/  SHF.R.U32.HI R5, RZ, 0x10, R5 ;  /* 0x00000010ff057819 */ /* 0x000fe40000011605 */
[----:B------:R-:W-:-:S04]  /*28a0*/  SHF.R.U32.HI R2, RZ, 0x10, R0 ;  /* 0x00000010ff027819 */ /* 0x000fc80000011600 */
[----:B------:R-:W-:-:S04]  /*28b0*/  LOP3.LUT R5, R5, R2, RZ, 0xc0, !PT ;  /* 0x0000000205057212 */ /* 0x000fc800078ec0ff */
[----:B------:R-:W-:-:S13]  /*28c0*/  ISETP.NE.AND P0, PT, R5, R2, PT ;  /* 0x000000020500720c */ /* 0x000fda0003f05270 */
[----:B------:R-:W-:Y:S05]  /*28d0*/  @P0 BRA `(.L_x_10) ;  /* 0x0000000000300947 */ /* 0x000fea0003800000 */
[----:B------:R-:W-:Y:S01]  /*28e0*/  R2UR UR4, R0 ;  /* 0x00000000000472ca */ /* 0x000fe200000e0000 */
[----:B------:R-:W-:Y:S01]  /*28f0*/  VOTEU.ANY UR5, UPT, PT ;  /* 0x0000000000057886 */ /* 0x000fe200038e0100 */
[----:B------:R-:W0:Y:S01]  /*2900*/  S2R R0, SR_LANEID ;  /* 0x0000000000007919 */ /* 0x000e220000000000 */
[----:B------:R-:W-:-:S10]  /*2910*/  UFLO.U32 UR5, UR5 ;  /* 0x00000005000572bd */ /* 0x000fd400080e0000 */
[----:B------:R-:W-:-:S06]  /*2920*/  ULOP3.LUT UR4, URZ, UR4, URZ, 0x33, !UPT ;  /* 0x00000004ff047292 */ /* 0x000fcc000f8e33ff */
[----:B------:R-:W-:-:S04]  /*2930*/  IMAD.U32 R2, RZ, RZ, UR4 ;  /* 0x00000004ff027e24 */ /* 0x000fc8000f8e00ff */
[----:B------:R-:W1:Y:S02]  /*2940*/  REDUX UR6, R2 ;  /* 0x00000000020673c4 */ /* 0x000e640000000000 */
[----:B------:R2:W-:Y:S01]  /*2950*/  UTCATOMSWS.AND URZ, UR4 ;  /* 0x0000000400ff79e3 */ /* 0x0005e20008000000 */
[----:B0-----:R-:W-:Y:S01]  /*2960*/  ISETP.EQ.U32.AND P0, PT, R0, UR5, PT ;  /* 0x0000000500007c0c */ /* 0x001fe2000bf02070 */
[----:B-1----:R-:W-:-:S12]  /*2970*/  IMAD.U32 R0, RZ, RZ, UR6 ;  /* 0x00000006ff007e24 */ /* 0x002fd8000f8e00ff */
[----:B------:R2:W-:Y:S01]  /*2980*/  @P0 ATOMS.AND RZ, [UR9], R0 ;  /* 0x00000000ffff098c */ /* 0x0005e2000a800009 */
[----:B------:R-:W-:Y:S05]  /*2990*/  BRA `(.L_x_8) ;  /* 0x0000000000147947 */ /* 0x000fea0003800000 */
.L_x_10:
[----:B------:R-:W-:-:S07]  /*29a0*/  MOV R2, 0x29c0 ;  /* 0x000029c000027802 */ /* 0x000fce0000000f00 */
[----:B------:R-:W-:Y:S05]  /*29b0*/  CALL.REL.NOINC `($__internal_0_$__cuda_sm10x_tcgen05_guardrail_trap_col_being_dealloced_not_returned_by_alloc) ;  /* 0x0000000000207944 */ /* 0x000fea0003c00000 */
[----:B------:R-:W-:Y:S05]  /*29c0*/  BRA `(.L_x_8) ;  /* 0x0000000000087947 */ /* 0x000fea0003800000 */
.L_x_9:
[----:B------:R-:W-:-:S07]  /*29d0*/  MOV R2, 0x29f0 ;  /* 0x000029f000027802 */ /* 0x000fce0000000f00 */
[----:B------:R-:W-:Y:S05]  /*29e0*/  CALL.REL.NOINC `($__internal_2_$__cuda_sm10x_tcgen05_guardrail_trap_unallocated_columns_being_dealloced) ;  /* 0x00000000002c7944 */ /* 0x000fea0003c00000 */
.L_x_8:
[----:B------:R-:W-:Y:S01]  /*29f0*/  NOP ;  /* 0x0000000000007918 */ /* 0x000fe20000000000 */
[----:B--2---:R-:W-:Y:S05]  /*2a00*/  EXIT ;  /* 0x000000000000794d */ /* 0x004fea0003800000 */
.L_x_7:
[----:B------:R-:W1:Y:S02]  /*2a10*/  SYNCS.PHASECHK.TRANS64.TRYWAIT P0, [UR10+0x2800], RZ ;  /* 0x002800ffff0075a7 */ /* 0x000e64000800110a */
[----:B-1----:R-:W-:Y:S05]  /*2a20*/  @!P0 BRA `(.L_x_7) ;  /* 0xfffffffc00f88947 */ /* 0x002fea000383ffff */
[----:B------:R-:W-:Y:S05]  /*2a30*/  BRA `(.L_x_11) ;  /* 0xffffffe8005c7947 */ /* 0x000fea000383ffff */
        .weak           $__internal_0_$__cuda_sm10x_tcgen05_guardrail_trap_col_being_dealloced_not_returned_by_alloc
        .type           $__internal_0_$__cuda_sm10x_tcgen05_guardrail_trap_col_being_dealloced_not_returned_by_alloc,@function
        .size           $__internal_0_$__cuda_sm10x_tcgen05_guardrail_trap_col_being_dealloced_not_returned_by_alloc,($__internal_1_$__cuda_sm10x_tcgen05_guardrail_trap_phase_invalid_during_alloc - $__internal_0_$__cuda_sm10x_tcgen05_guardrail_trap_col_being_dealloced_not_returned_by_alloc)
$__internal_0_$__cuda_sm10x_tcgen05_guardrail_trap_col_being_dealloced_not_returned_by_alloc:
[----:B------:R-:W-:Y:S05]  /*2a40*/  BPT.TRAP 0x1 ;  /* 0x000000040000795c */ /* 0x000fea0000300000 */
[----:B------:R-:W-:-:S04]  /*2a50*/  IMAD.MOV.U32 R3, RZ, RZ, 0x0 ;  /* 0x00000000ff037424 */ /* 0x000fc800078e00ff */
[----:B------:R-:W-:Y:S05]  /*2a60*/  RET.REL.NODEC R2 `(gluon_mma) ;  /* 0xffffffd402647950 */ /* 0x000fea0003c3ffff */
        .weak           $__internal_1_$__cuda_sm10x_tcgen05_guardrail_trap_phase_invalid_during_alloc
        .type           $__internal_1_$__cuda_sm10x_tcgen05_guardrail_trap_phase_invalid_during_alloc,@function
        .size           $__internal_1_$__cuda_sm10x_tcgen05_guardrail_trap_phase_invalid_during_alloc,($__internal_2_$__cuda_sm10x_tcgen05_guardrail_trap_unallocated_columns_being_dealloced - $__internal_1_$__cuda_sm10x_tcgen05_guardrail_trap_phase_invalid_during_alloc)
$__internal_1_$__cuda_sm10x_tcgen05_guardrail_trap_phase_invalid_during_alloc:
[----:B------:R-:W-:Y:S05]  /*2a70*/  BPT.TRAP 0x1 ;  /* 0x000000040000795c */ /* 0x000fea0000300000 */
[----:B------:R-:W-:-:S04]  /*2a80*/  IMAD.MOV.U32 R3, RZ, RZ, 0x0 ;  /* 0x00000000ff037424 */ /* 0x000fc800078e00ff */
[----:B------:R-:W-:Y:S05]  /*2a90*/  RET.REL.NODEC R2 `(gluon_mma) ;  /* 0xffffffd402587950 */ /* 0x000fea0003c3ffff */
        .weak           $__internal_2_$__cuda_sm10x_tcgen05_guardrail_trap_unallocated_columns_being_dealloced
        .type           $__internal_2_$__cuda_sm10x_tcgen05_guardrail_trap_unallocated_columns_being_dealloced,@function
        .size           $__internal_2_$__cuda_sm10x_tcgen05_guardrail_trap_unallocated_columns_being_dealloced,(.L_x_15 - $__internal_2_$__cuda_sm10x_tcgen05_guardrail_trap_unallocated_columns_being_dealloced)
$__internal_2_$__cuda_sm10x_tcgen05_guardrail_trap_unallocated_columns_being_dealloced:
[----:B------:R-:W-:Y:S05]  /*2aa0*/  BPT.TRAP 0x1 ;  /* 0x000000040000795c */ /* 0x000fea0000300000 */
[----:B------:R-:W-:-:S04]  /*2ab0*/  IMAD.MOV.U32 R3, RZ, RZ, 0x0 ;  /* 0x00000000ff037424 */ /* 0x000fc800078e00ff */
[----:B------:R-:W-:Y:S05]  /*2ac0*/  RET.REL.NODEC R2 `(gluon_mma) ;  /* 0xffffffd4024c7950 */ /* 0x000fea0003c3ffff */
.L_x_12:
[----:B------:R-:W-:-:S00]  /*2ad0*/  BRA `(.L_x_12) ;  /* 0xfffffffc00fc7947 */ /* 0x000fc0000383ffff */
[----:B------:R-:W-:-:S00]  /*2ae0*/  NOP ;  /* 0x0000000000007918 */ /* 0x000fc00000000000 */
        /* <DEDUP_REMOVED lines=9> */
.L_x_15:


//--------------------- .nv.shared.gluon_mma      --------------------------
	.section	.nv.shared.gluon_mma,"aw",@nobits
	.sectionflags	@""
	.align	16
	.zero		1024


//--------------------- .nv.shared.reserved.0     --------------------------
	.section	.nv.shared.reserved.0,"aw",@nobits
	.align	8
	.weak		__nv_reservedSMEM_offset_0_alias
	.size		__nv_reservedSMEM_offset_0_alias, 0, 64
	.other		__nv_reservedSMEM_offset_0_alias,@"STO_CUDA_RESERVED_SHARED STV_DEFAULT"
__nv_reservedSMEM_offset_0_alias:
	.zero		0
.nv.shared.reserved.0:
	.zero		64
	.weak		__nv_reservedSMEM_allocation_phase
	.type		__nv_reservedSMEM_allocation_phase,@object
	.size		__nv_reservedSMEM_allocation_phase,(.L_0 - __nv_reservedSMEM_allocation_phase)
__nv_reservedSMEM_allocation_phase:
	.zero		1
.L_0:
	.zero		7
	.weak		__nv_reservedSMEM_devtool_atexit_pc
	.type		__nv_reservedSMEM_devtool_atexit_pc,@object
	.size		__nv_reservedSMEM_devtool_atexit_pc,(__nv_reservedSMEM_allocation_mask - __nv_reservedSMEM_devtool_atexit_pc)
__nv_reservedSMEM_devtool_atexit_pc:
	.zero		8
	.weak		__nv_reservedSMEM_allocation_mask
	.type		__nv_reservedSMEM_allocation_mask,@object
	.size		__nv_reservedSMEM_allocation_mask,(.L_2 - __nv_reservedSMEM_allocation_mask)
__nv_reservedSMEM_allocation_mask:
	.zero		4
.L_2:


//--------------------- .nv.constant0.gluon_mma   --------------------------
	.section	.nv.constant0.gluon_mma,"a",@progbits
	.sectionflags	@""
	.align	4
.nv.constant0.gluon_mma:
	.zero		936


//--------------------- SYMBOLS --------------------------

	.type		.nv.reservedSmem.offset0,@object
	.size		.nv.reservedSmem.offset0,0x4
	.type		.nv.reservedSmem.cap,@object
	.size		.nv.reservedSmem.cap,0x4
